//
// Generated by NVIDIA NVVM Compiler
//
// Compiler Build ID: CL-36424714
// Cuda compilation tools, release 13.0, V13.0.88
// Based on NVVM 20.0.0
//

.version 9.0
.target sm_100
.address_size 64

	// .globl	_Z37calculateCorrelationCoefficientMatrixPdPKdiiim
.global .align 1 .b8 _ZN34_INTERNAL_71aca8fb_4_k_cu_48d680f54cuda3std3__45__cpo5beginE[1];
.global .align 1 .b8 _ZN34_INTERNAL_71aca8fb_4_k_cu_48d680f54cuda3std3__45__cpo3endE[1];
.global .align 1 .b8 _ZN34_INTERNAL_71aca8fb_4_k_cu_48d680f54cuda3std3__45__cpo6cbeginE[1];
.global .align 1 .b8 _ZN34_INTERNAL_71aca8fb_4_k_cu_48d680f54cuda3std3__45__cpo4cendE[1];
.global .align 1 .b8 _ZN34_INTERNAL_71aca8fb_4_k_cu_48d680f54cuda3std3__45__cpo6rbeginE[1];
.global .align 1 .b8 _ZN34_INTERNAL_71aca8fb_4_k_cu_48d680f54cuda3std3__45__cpo4rendE[1];
.global .align 1 .b8 _ZN34_INTERNAL_71aca8fb_4_k_cu_48d680f54cuda3std3__45__cpo7crbeginE[1];
.global .align 1 .b8 _ZN34_INTERNAL_71aca8fb_4_k_cu_48d680f54cuda3std3__45__cpo5crendE[1];
.global .align 1 .b8 _ZN34_INTERNAL_71aca8fb_4_k_cu_48d680f54cuda3std3__436_GLOBAL__N__71aca8fb_4_k_cu_48d680f56ignoreE[1];
.global .align 1 .b8 _ZN34_INTERNAL_71aca8fb_4_k_cu_48d680f54cuda3std3__419piecewise_constructE[1];
.global .align 1 .b8 _ZN34_INTERNAL_71aca8fb_4_k_cu_48d680f54cuda3std3__48in_placeE[1];
.global .align 1 .b8 _ZN34_INTERNAL_71aca8fb_4_k_cu_48d680f54cuda3std3__420unreachable_sentinelE[1];
.global .align 1 .b8 _ZN34_INTERNAL_71aca8fb_4_k_cu_48d680f54cuda3std3__47nulloptE[1];
.global .align 1 .b8 _ZN34_INTERNAL_71aca8fb_4_k_cu_48d680f54cuda3std3__48unexpectE[1];
.global .align 1 .b8 _ZN34_INTERNAL_71aca8fb_4_k_cu_48d680f54cuda3std6ranges3__45__cpo4swapE[1];
.global .align 1 .b8 _ZN34_INTERNAL_71aca8fb_4_k_cu_48d680f54cuda3std6ranges3__45__cpo9iter_moveE[1];
.global .align 1 .b8 _ZN34_INTERNAL_71aca8fb_4_k_cu_48d680f54cuda3std6ranges3__45__cpo5beginE[1];
.global .align 1 .b8 _ZN34_INTERNAL_71aca8fb_4_k_cu_48d680f54cuda3std6ranges3__45__cpo3endE[1];
.global .align 1 .b8 _ZN34_INTERNAL_71aca8fb_4_k_cu_48d680f54cuda3std6ranges3__45__cpo6cbeginE[1];
.global .align 1 .b8 _ZN34_INTERNAL_71aca8fb_4_k_cu_48d680f54cuda3std6ranges3__45__cpo4cendE[1];
.global .align 1 .b8 _ZN34_INTERNAL_71aca8fb_4_k_cu_48d680f54cuda3std6ranges3__45__cpo7advanceE[1];
.global .align 1 .b8 _ZN34_INTERNAL_71aca8fb_4_k_cu_48d680f54cuda3std6ranges3__45__cpo9iter_swapE[1];
.global .align 1 .b8 _ZN34_INTERNAL_71aca8fb_4_k_cu_48d680f54cuda3std6ranges3__45__cpo4nextE[1];
.global .align 1 .b8 _ZN34_INTERNAL_71aca8fb_4_k_cu_48d680f54cuda3std6ranges3__45__cpo4prevE[1];
.global .align 1 .b8 _ZN34_INTERNAL_71aca8fb_4_k_cu_48d680f54cuda3std6ranges3__45__cpo4dataE[1];
.global .align 1 .b8 _ZN34_INTERNAL_71aca8fb_4_k_cu_48d680f54cuda3std6ranges3__45__cpo5cdataE[1];
.global .align 1 .b8 _ZN34_INTERNAL_71aca8fb_4_k_cu_48d680f54cuda3std6ranges3__45__cpo4sizeE[1];
.global .align 1 .b8 _ZN34_INTERNAL_71aca8fb_4_k_cu_48d680f54cuda3std6ranges3__45__cpo5ssizeE[1];
.global .align 1 .b8 _ZN34_INTERNAL_71aca8fb_4_k_cu_48d680f54cuda3std6ranges3__45__cpo8distanceE[1];
.global .align 1 .b8 _ZN34_INTERNAL_71aca8fb_4_k_cu_48d680f56thrust24THRUST_300001_SM_1000_NS8cuda_cub3parE[1];
.global .align 1 .b8 _ZN34_INTERNAL_71aca8fb_4_k_cu_48d680f56thrust24THRUST_300001_SM_1000_NS8cuda_cub10par_nosyncE[1];
.global .align 1 .b8 _ZN34_INTERNAL_71aca8fb_4_k_cu_48d680f56thrust24THRUST_300001_SM_1000_NS6system6detail10sequential3seqE[1];
.global .align 1 .b8 _ZN34_INTERNAL_71aca8fb_4_k_cu_48d680f56thrust24THRUST_300001_SM_1000_NS6system3cpp3parE[1];
.global .align 1 .b8 _ZN34_INTERNAL_71aca8fb_4_k_cu_48d680f56thrust24THRUST_300001_SM_1000_NS12placeholders2_1E[1];
.global .align 1 .b8 _ZN34_INTERNAL_71aca8fb_4_k_cu_48d680f56thrust24THRUST_300001_SM_1000_NS12placeholders2_2E[1];
.global .align 1 .b8 _ZN34_INTERNAL_71aca8fb_4_k_cu_48d680f56thrust24THRUST_300001_SM_1000_NS12placeholders2_3E[1];
.global .align 1 .b8 _ZN34_INTERNAL_71aca8fb_4_k_cu_48d680f56thrust24THRUST_300001_SM_1000_NS12placeholders2_4E[1];
.global .align 1 .b8 _ZN34_INTERNAL_71aca8fb_4_k_cu_48d680f56thrust24THRUST_300001_SM_1000_NS12placeholders2_5E[1];
.global .align 1 .b8 _ZN34_INTERNAL_71aca8fb_4_k_cu_48d680f56thrust24THRUST_300001_SM_1000_NS12placeholders2_6E[1];
.global .align 1 .b8 _ZN34_INTERNAL_71aca8fb_4_k_cu_48d680f56thrust24THRUST_300001_SM_1000_NS12placeholders2_7E[1];
.global .align 1 .b8 _ZN34_INTERNAL_71aca8fb_4_k_cu_48d680f56thrust24THRUST_300001_SM_1000_NS12placeholders2_8E[1];
.global .align 1 .b8 _ZN34_INTERNAL_71aca8fb_4_k_cu_48d680f56thrust24THRUST_300001_SM_1000_NS12placeholders2_9E[1];
.global .align 1 .b8 _ZN34_INTERNAL_71aca8fb_4_k_cu_48d680f56thrust24THRUST_300001_SM_1000_NS12placeholders3_10E[1];
.global .align 1 .b8 _ZN34_INTERNAL_71aca8fb_4_k_cu_48d680f56thrust24THRUST_300001_SM_1000_NS3seqE[1];
.global .align 1 .b8 _ZN34_INTERNAL_71aca8fb_4_k_cu_48d680f56thrust24THRUST_300001_SM_1000_NS6deviceE[1];

.visible .entry _Z37calculateCorrelationCoefficientMatrixPdPKdiiim(
	.param .u64 .ptr .align 1 _Z37calculateCorrelationCoefficientMatrixPdPKdiiim_param_0,
	.param .u64 .ptr .align 1 _Z37calculateCorrelationCoefficientMatrixPdPKdiiim_param_1,
	.param .u32 _Z37calculateCorrelationCoefficientMatrixPdPKdiiim_param_2,
	.param .u32 _Z37calculateCorrelationCoefficientMatrixPdPKdiiim_param_3,
	.param .u32 _Z37calculateCorrelationCoefficientMatrixPdPKdiiim_param_4,
	.param .u64 _Z37calculateCorrelationCoefficientMatrixPdPKdiiim_param_5
)
{
	.reg .pred 	%p<72>;
	.reg .b32 	%r<183>;
	.reg .b64 	%rd<420>;
	.reg .b64 	%fd<679>;

	ld.param.u64 	%rd113, [_Z37calculateCorrelationCoefficientMatrixPdPKdiiim_param_1];
	ld.param.u32 	%r84, [_Z37calculateCorrelationCoefficientMatrixPdPKdiiim_param_2];
	ld.param.u32 	%r86, [_Z37calculateCorrelationCoefficientMatrixPdPKdiiim_param_4];
	cvta.to.global.u64 	%rd1, %rd113;
	mov.u32 	%r87, %ctaid.x;
	mov.u32 	%r88, %ntid.x;
	mov.u32 	%r89, %tid.x;
	mad.lo.s32 	%r1, %r87, %r88, %r89;
	add.s32 	%r90, %r84, -1;
	mul.lo.s32 	%r91, %r90, %r84;
	shr.u32 	%r92, %r91, 31;
	add.s32 	%r93, %r91, %r92;
	shr.s32 	%r2, %r93, 1;
	mul.lo.s32 	%r94, %r2, %r86;
	setp.ge.s32 	%p1, %r1, %r94;
	@%p1 bra 	$L__BB0_106;
	setp.lt.s32 	%p2, %r84, 1;
	mov.b64 	%rd380, 1;
	mov.u64 	%rd381, %rd380;
	@%p2 bra 	$L__BB0_6;
	rem.s32 	%r164, %r1, %r2;
	mov.b32 	%r163, 0;
$L__BB0_3:
	not.b32 	%r96, %r163;
	add.s32 	%r6, %r84, %r96;
	setp.ge.s32 	%p3, %r164, %r6;
	@%p3 bra 	$L__BB0_5;
	add.s32 	%r97, %r164, %r163;
	add.s32 	%r98, %r97, 1;
	cvt.u64.u32 	%rd380, %r163;
	cvt.s64.s32 	%rd381, %r98;
	bra.uni 	$L__BB0_6;
$L__BB0_5:
	sub.s32 	%r164, %r164, %r6;
	add.s32 	%r163, %r163, 1;
	setp.ne.s32 	%p4, %r163, %r84;
	mov.u64 	%rd381, %rd380;
	@%p4 bra 	$L__BB0_3;
$L__BB0_6:
	ld.param.u64 	%rd365, [_Z37calculateCorrelationCoefficientMatrixPdPKdiiim_param_5];
	ld.param.u32 	%r127, [_Z37calculateCorrelationCoefficientMatrixPdPKdiiim_param_3];
	div.s32 	%r9, %r1, %r2;
	mul.lo.s32 	%r99, %r9, %r127;
	cvt.s64.s32 	%rd117, %r99;
	mad.lo.s64 	%rd118, %rd365, %rd117, %rd1;
	shl.b64 	%rd119, %rd380, 3;
	add.s64 	%rd406, %rd118, %rd119;
	shl.b64 	%rd120, %rd381, 3;
	add.s64 	%rd416, %rd118, %rd120;
	setp.lt.s32 	%p5, %r127, 1;
	mov.f64 	%fd620, 0d0000000000000000;
	@%p5 bra 	$L__BB0_20;
	ld.param.u32 	%r128, [_Z37calculateCorrelationCoefficientMatrixPdPKdiiim_param_3];
	add.s32 	%r100, %r128, -1;
	setp.lt.u32 	%p6, %r100, 15;
	mov.f64 	%fd620, 0d0000000000000000;
	mov.u64 	%rd384, %rd406;
	mov.u64 	%rd385, %rd416;
	@%p6 bra 	$L__BB0_11;
	ld.param.u64 	%rd366, [_Z37calculateCorrelationCoefficientMatrixPdPKdiiim_param_5];
	ld.param.u32 	%r129, [_Z37calculateCorrelationCoefficientMatrixPdPKdiiim_param_3];
	ld.param.u64 	%rd364, [_Z37calculateCorrelationCoefficientMatrixPdPKdiiim_param_1];
	cvta.to.global.u64 	%rd389, %rd364;
	mul.lo.s32 	%r101, %r9, %r129;
	cvt.s64.s32 	%rd121, %r101;
	add.s64 	%rd122, %rd121, 2;
	mul.lo.s64 	%rd123, %rd366, %rd122;
	add.s64 	%rd9, %rd123, %rd119;
	add.s64 	%rd125, %rd121, 3;
	mul.lo.s64 	%rd126, %rd366, %rd125;
	add.s64 	%rd10, %rd126, %rd119;
	add.s64 	%rd127, %rd121, 4;
	mul.lo.s64 	%rd128, %rd366, %rd127;
	add.s64 	%rd11, %rd128, %rd119;
	add.s64 	%rd129, %rd121, 5;
	mul.lo.s64 	%rd130, %rd366, %rd129;
	add.s64 	%rd12, %rd130, %rd119;
	add.s64 	%rd131, %rd121, 6;
	mul.lo.s64 	%rd132, %rd366, %rd131;
	add.s64 	%rd13, %rd132, %rd119;
	add.s64 	%rd133, %rd121, 7;
	mul.lo.s64 	%rd134, %rd366, %rd133;
	add.s64 	%rd14, %rd134, %rd119;
	add.s64 	%rd135, %rd121, 8;
	mul.lo.s64 	%rd136, %rd366, %rd135;
	add.s64 	%rd15, %rd136, %rd119;
	add.s64 	%rd137, %rd121, 9;
	mul.lo.s64 	%rd138, %rd366, %rd137;
	add.s64 	%rd16, %rd138, %rd119;
	add.s64 	%rd139, %rd121, 10;
	mul.lo.s64 	%rd140, %rd366, %rd139;
	add.s64 	%rd17, %rd140, %rd119;
	add.s64 	%rd141, %rd121, 11;
	mul.lo.s64 	%rd142, %rd366, %rd141;
	add.s64 	%rd18, %rd142, %rd119;
	add.s64 	%rd143, %rd121, 12;
	mul.lo.s64 	%rd144, %rd366, %rd143;
	add.s64 	%rd19, %rd144, %rd119;
	add.s64 	%rd145, %rd121, 13;
	mul.lo.s64 	%rd146, %rd366, %rd145;
	add.s64 	%rd20, %rd146, %rd119;
	add.s64 	%rd147, %rd121, 14;
	mul.lo.s64 	%rd148, %rd366, %rd147;
	add.s64 	%rd21, %rd148, %rd119;
	add.s64 	%rd149, %rd121, 15;
	mul.lo.s64 	%rd150, %rd366, %rd149;
	add.s64 	%rd22, %rd150, %rd119;
	mul.lo.s64 	%rd151, %rd366, %rd121;
	add.s64 	%rd152, %rd151, %rd366;
	add.s64 	%rd23, %rd152, %rd119;
	add.s64 	%rd24, %rd151, %rd119;
	add.s64 	%rd25, %rd123, %rd120;
	add.s64 	%rd26, %rd126, %rd120;
	add.s64 	%rd27, %rd128, %rd120;
	add.s64 	%rd28, %rd130, %rd120;
	add.s64 	%rd29, %rd132, %rd120;
	add.s64 	%rd30, %rd134, %rd120;
	add.s64 	%rd31, %rd136, %rd120;
	add.s64 	%rd32, %rd138, %rd120;
	add.s64 	%rd33, %rd140, %rd120;
	add.s64 	%rd34, %rd142, %rd120;
	add.s64 	%rd35, %rd144, %rd120;
	add.s64 	%rd36, %rd146, %rd120;
	add.s64 	%rd37, %rd148, %rd120;
	add.s64 	%rd38, %rd150, %rd120;
	add.s64 	%rd39, %rd152, %rd120;
	add.s64 	%rd40, %rd151, %rd120;
	and.b32  	%r102, %r129, 2147483632;
	neg.s32 	%r166, %r102;
	mov.f64 	%fd620, 0d0000000000000000;
$L__BB0_9:
	.pragma "nounroll";
	ld.param.u64 	%rd367, [_Z37calculateCorrelationCoefficientMatrixPdPKdiiim_param_5];
	add.s64 	%rd154, %rd389, %rd24;
	add.s64 	%rd155, %rd389, %rd40;
	ld.global.f64 	%fd107, [%rd154];
	ld.global.f64 	%fd108, [%rd155];
	fma.rn.f64 	%fd109, %fd107, %fd108, %fd620;
	add.s64 	%rd156, %rd389, %rd23;
	add.s64 	%rd157, %rd389, %rd39;
	ld.global.f64 	%fd110, [%rd156];
	ld.global.f64 	%fd111, [%rd157];
	fma.rn.f64 	%fd112, %fd110, %fd111, %fd109;
	add.s64 	%rd158, %rd389, %rd9;
	add.s64 	%rd159, %rd389, %rd25;
	ld.global.f64 	%fd113, [%rd158];
	ld.global.f64 	%fd114, [%rd159];
	fma.rn.f64 	%fd115, %fd113, %fd114, %fd112;
	add.s64 	%rd160, %rd389, %rd10;
	add.s64 	%rd161, %rd389, %rd26;
	ld.global.f64 	%fd116, [%rd160];
	ld.global.f64 	%fd117, [%rd161];
	fma.rn.f64 	%fd118, %fd116, %fd117, %fd115;
	add.s64 	%rd162, %rd389, %rd11;
	add.s64 	%rd163, %rd389, %rd27;
	ld.global.f64 	%fd119, [%rd162];
	ld.global.f64 	%fd120, [%rd163];
	fma.rn.f64 	%fd121, %fd119, %fd120, %fd118;
	add.s64 	%rd164, %rd389, %rd12;
	add.s64 	%rd165, %rd389, %rd28;
	ld.global.f64 	%fd122, [%rd164];
	ld.global.f64 	%fd123, [%rd165];
	fma.rn.f64 	%fd124, %fd122, %fd123, %fd121;
	add.s64 	%rd166, %rd389, %rd13;
	add.s64 	%rd167, %rd389, %rd29;
	ld.global.f64 	%fd125, [%rd166];
	ld.global.f64 	%fd126, [%rd167];
	fma.rn.f64 	%fd127, %fd125, %fd126, %fd124;
	add.s64 	%rd168, %rd389, %rd14;
	add.s64 	%rd169, %rd389, %rd30;
	ld.global.f64 	%fd128, [%rd168];
	ld.global.f64 	%fd129, [%rd169];
	fma.rn.f64 	%fd130, %fd128, %fd129, %fd127;
	add.s64 	%rd170, %rd389, %rd15;
	add.s64 	%rd171, %rd389, %rd31;
	ld.global.f64 	%fd131, [%rd170];
	ld.global.f64 	%fd132, [%rd171];
	fma.rn.f64 	%fd133, %fd131, %fd132, %fd130;
	add.s64 	%rd172, %rd389, %rd16;
	add.s64 	%rd173, %rd389, %rd32;
	ld.global.f64 	%fd134, [%rd172];
	ld.global.f64 	%fd135, [%rd173];
	fma.rn.f64 	%fd136, %fd134, %fd135, %fd133;
	add.s64 	%rd174, %rd389, %rd17;
	add.s64 	%rd175, %rd389, %rd33;
	ld.global.f64 	%fd137, [%rd174];
	ld.global.f64 	%fd138, [%rd175];
	fma.rn.f64 	%fd139, %fd137, %fd138, %fd136;
	add.s64 	%rd176, %rd389, %rd18;
	add.s64 	%rd177, %rd389, %rd34;
	ld.global.f64 	%fd140, [%rd176];
	ld.global.f64 	%fd141, [%rd177];
	fma.rn.f64 	%fd142, %fd140, %fd141, %fd139;
	add.s64 	%rd178, %rd389, %rd19;
	add.s64 	%rd179, %rd389, %rd35;
	ld.global.f64 	%fd143, [%rd178];
	ld.global.f64 	%fd144, [%rd179];
	fma.rn.f64 	%fd145, %fd143, %fd144, %fd142;
	add.s64 	%rd180, %rd389, %rd20;
	add.s64 	%rd181, %rd389, %rd36;
	ld.global.f64 	%fd146, [%rd180];
	ld.global.f64 	%fd147, [%rd181];
	fma.rn.f64 	%fd148, %fd146, %fd147, %fd145;
	add.s64 	%rd182, %rd389, %rd21;
	add.s64 	%rd183, %rd389, %rd37;
	ld.global.f64 	%fd149, [%rd182];
	ld.global.f64 	%fd150, [%rd183];
	fma.rn.f64 	%fd151, %fd149, %fd150, %fd148;
	add.s64 	%rd184, %rd389, %rd22;
	add.s64 	%rd185, %rd389, %rd38;
	ld.global.f64 	%fd152, [%rd184];
	ld.global.f64 	%fd153, [%rd185];
	fma.rn.f64 	%fd620, %fd152, %fd153, %fd151;
	shl.b64 	%rd186, %rd367, 4;
	add.s64 	%rd389, %rd389, %rd186;
	add.s32 	%r166, %r166, 16;
	setp.eq.s32 	%p7, %r166, 0;
	@%p7 bra 	$L__BB0_10;
	bra.uni 	$L__BB0_9;
$L__BB0_10:
	add.s64 	%rd384, %rd389, %rd24;
	add.s64 	%rd385, %rd389, %rd40;
$L__BB0_11:
	ld.param.u32 	%r130, [_Z37calculateCorrelationCoefficientMatrixPdPKdiiim_param_3];
	and.b32  	%r11, %r130, 15;
	setp.eq.s32 	%p8, %r11, 0;
	@%p8 bra 	$L__BB0_20;
	ld.param.u32 	%r131, [_Z37calculateCorrelationCoefficientMatrixPdPKdiiim_param_3];
	and.b32  	%r12, %r131, 7;
	setp.lt.u32 	%p9, %r11, 8;
	@%p9 bra 	$L__BB0_14;
	ld.param.u64 	%rd368, [_Z37calculateCorrelationCoefficientMatrixPdPKdiiim_param_5];
	ld.global.f64 	%fd155, [%rd384];
	ld.global.f64 	%fd156, [%rd385];
	fma.rn.f64 	%fd157, %fd155, %fd156, %fd620;
	add.s64 	%rd187, %rd384, %rd368;
	add.s64 	%rd188, %rd385, %rd368;
	ld.global.f64 	%fd158, [%rd187];
	ld.global.f64 	%fd159, [%rd188];
	fma.rn.f64 	%fd160, %fd158, %fd159, %fd157;
	add.s64 	%rd189, %rd187, %rd368;
	add.s64 	%rd190, %rd188, %rd368;
	ld.global.f64 	%fd161, [%rd189];
	ld.global.f64 	%fd162, [%rd190];
	fma.rn.f64 	%fd163, %fd161, %fd162, %fd160;
	add.s64 	%rd191, %rd189, %rd368;
	add.s64 	%rd192, %rd190, %rd368;
	ld.global.f64 	%fd164, [%rd191];
	ld.global.f64 	%fd165, [%rd192];
	fma.rn.f64 	%fd166, %fd164, %fd165, %fd163;
	add.s64 	%rd193, %rd191, %rd368;
	add.s64 	%rd194, %rd192, %rd368;
	ld.global.f64 	%fd167, [%rd193];
	ld.global.f64 	%fd168, [%rd194];
	fma.rn.f64 	%fd169, %fd167, %fd168, %fd166;
	add.s64 	%rd195, %rd193, %rd368;
	add.s64 	%rd196, %rd194, %rd368;
	ld.global.f64 	%fd170, [%rd195];
	ld.global.f64 	%fd171, [%rd196];
	fma.rn.f64 	%fd172, %fd170, %fd171, %fd169;
	add.s64 	%rd197, %rd195, %rd368;
	add.s64 	%rd198, %rd196, %rd368;
	ld.global.f64 	%fd173, [%rd197];
	ld.global.f64 	%fd174, [%rd198];
	fma.rn.f64 	%fd175, %fd173, %fd174, %fd172;
	add.s64 	%rd199, %rd197, %rd368;
	add.s64 	%rd200, %rd198, %rd368;
	ld.global.f64 	%fd176, [%rd199];
	ld.global.f64 	%fd177, [%rd200];
	fma.rn.f64 	%fd620, %fd176, %fd177, %fd175;
	add.s64 	%rd384, %rd199, %rd368;
	add.s64 	%rd385, %rd200, %rd368;
$L__BB0_14:
	setp.eq.s32 	%p10, %r12, 0;
	@%p10 bra 	$L__BB0_20;
	ld.param.u32 	%r132, [_Z37calculateCorrelationCoefficientMatrixPdPKdiiim_param_3];
	and.b32  	%r13, %r132, 3;
	setp.lt.u32 	%p11, %r12, 4;
	@%p11 bra 	$L__BB0_17;
	ld.param.u64 	%rd369, [_Z37calculateCorrelationCoefficientMatrixPdPKdiiim_param_5];
	ld.global.f64 	%fd179, [%rd384];
	ld.global.f64 	%fd180, [%rd385];
	fma.rn.f64 	%fd181, %fd179, %fd180, %fd620;
	add.s64 	%rd201, %rd384, %rd369;
	add.s64 	%rd202, %rd385, %rd369;
	ld.global.f64 	%fd182, [%rd201];
	ld.global.f64 	%fd183, [%rd202];
	fma.rn.f64 	%fd184, %fd182, %fd183, %fd181;
	add.s64 	%rd203, %rd201, %rd369;
	add.s64 	%rd204, %rd202, %rd369;
	ld.global.f64 	%fd185, [%rd203];
	ld.global.f64 	%fd186, [%rd204];
	fma.rn.f64 	%fd187, %fd185, %fd186, %fd184;
	add.s64 	%rd205, %rd203, %rd369;
	add.s64 	%rd206, %rd204, %rd369;
	ld.global.f64 	%fd188, [%rd205];
	ld.global.f64 	%fd189, [%rd206];
	fma.rn.f64 	%fd620, %fd188, %fd189, %fd187;
	add.s64 	%rd384, %rd205, %rd369;
	add.s64 	%rd385, %rd206, %rd369;
$L__BB0_17:
	setp.eq.s32 	%p12, %r13, 0;
	@%p12 bra 	$L__BB0_20;
	neg.s32 	%r165, %r13;
	mov.b64 	%rd388, 0;
	ld.param.u64 	%rd370, [_Z37calculateCorrelationCoefficientMatrixPdPKdiiim_param_5];
$L__BB0_19:
	.pragma "nounroll";
	add.s64 	%rd208, %rd384, %rd388;
	add.s64 	%rd209, %rd385, %rd388;
	ld.global.f64 	%fd190, [%rd208];
	ld.global.f64 	%fd191, [%rd209];
	fma.rn.f64 	%fd620, %fd190, %fd191, %fd620;
	add.s64 	%rd388, %rd388, %rd370;
	add.s32 	%r165, %r165, 1;
	setp.ne.s32 	%p13, %r165, 0;
	@%p13 bra 	$L__BB0_19;
$L__BB0_20:
	ld.param.u32 	%r133, [_Z37calculateCorrelationCoefficientMatrixPdPKdiiim_param_3];
	setp.lt.s32 	%p14, %r133, 1;
	mov.f64 	%fd630, 0d0000000000000000;
	@%p14 bra 	$L__BB0_33;
	ld.param.u32 	%r134, [_Z37calculateCorrelationCoefficientMatrixPdPKdiiim_param_3];
	add.s32 	%r103, %r134, -1;
	and.b32  	%r17, %r134, 15;
	setp.lt.u32 	%p15, %r103, 15;
	mov.f64 	%fd630, 0d0000000000000000;
	mov.u64 	%rd391, %rd406;
	@%p15 bra 	$L__BB0_24;
	ld.param.u32 	%r135, [_Z37calculateCorrelationCoefficientMatrixPdPKdiiim_param_3];
	and.b32  	%r104, %r135, 2147483632;
	neg.s32 	%r167, %r104;
	mov.f64 	%fd630, 0d0000000000000000;
	ld.param.u64 	%rd371, [_Z37calculateCorrelationCoefficientMatrixPdPKdiiim_param_5];
	mov.u64 	%rd391, %rd406;
$L__BB0_23:
	.pragma "nounroll";
	ld.global.f64 	%fd196, [%rd391];
	add.f64 	%fd197, %fd630, %fd196;
	add.s64 	%rd210, %rd391, %rd371;
	ld.global.f64 	%fd198, [%rd210];
	add.f64 	%fd199, %fd197, %fd198;
	add.s64 	%rd211, %rd210, %rd371;
	ld.global.f64 	%fd200, [%rd211];
	add.f64 	%fd201, %fd199, %fd200;
	add.s64 	%rd212, %rd211, %rd371;
	ld.global.f64 	%fd202, [%rd212];
	add.f64 	%fd203, %fd201, %fd202;
	add.s64 	%rd213, %rd212, %rd371;
	ld.global.f64 	%fd204, [%rd213];
	add.f64 	%fd205, %fd203, %fd204;
	add.s64 	%rd214, %rd213, %rd371;
	ld.global.f64 	%fd206, [%rd214];
	add.f64 	%fd207, %fd205, %fd206;
	add.s64 	%rd215, %rd214, %rd371;
	ld.global.f64 	%fd208, [%rd215];
	add.f64 	%fd209, %fd207, %fd208;
	add.s64 	%rd216, %rd215, %rd371;
	ld.global.f64 	%fd210, [%rd216];
	add.f64 	%fd211, %fd209, %fd210;
	add.s64 	%rd217, %rd216, %rd371;
	ld.global.f64 	%fd212, [%rd217];
	add.f64 	%fd213, %fd211, %fd212;
	add.s64 	%rd218, %rd217, %rd371;
	ld.global.f64 	%fd214, [%rd218];
	add.f64 	%fd215, %fd213, %fd214;
	add.s64 	%rd219, %rd218, %rd371;
	ld.global.f64 	%fd216, [%rd219];
	add.f64 	%fd217, %fd215, %fd216;
	add.s64 	%rd220, %rd219, %rd371;
	ld.global.f64 	%fd218, [%rd220];
	add.f64 	%fd219, %fd217, %fd218;
	add.s64 	%rd221, %rd220, %rd371;
	ld.global.f64 	%fd220, [%rd221];
	add.f64 	%fd221, %fd219, %fd220;
	add.s64 	%rd222, %rd221, %rd371;
	ld.global.f64 	%fd222, [%rd222];
	add.f64 	%fd223, %fd221, %fd222;
	add.s64 	%rd223, %rd222, %rd371;
	ld.global.f64 	%fd224, [%rd223];
	add.f64 	%fd225, %fd223, %fd224;
	add.s64 	%rd224, %rd223, %rd371;
	ld.global.f64 	%fd226, [%rd224];
	add.f64 	%fd630, %fd225, %fd226;
	add.s64 	%rd391, %rd224, %rd371;
	add.s32 	%r167, %r167, 16;
	setp.ne.s32 	%p16, %r167, 0;
	@%p16 bra 	$L__BB0_23;
$L__BB0_24:
	setp.eq.s32 	%p17, %r17, 0;
	@%p17 bra 	$L__BB0_33;
	ld.param.u32 	%r136, [_Z37calculateCorrelationCoefficientMatrixPdPKdiiim_param_3];
	and.b32  	%r23, %r136, 7;
	setp.lt.u32 	%p18, %r17, 8;
	@%p18 bra 	$L__BB0_27;
	ld.param.u64 	%rd372, [_Z37calculateCorrelationCoefficientMatrixPdPKdiiim_param_5];
	ld.global.f64 	%fd228, [%rd391];
	add.f64 	%fd229, %fd630, %fd228;
	add.s64 	%rd225, %rd391, %rd372;
	ld.global.f64 	%fd230, [%rd225];
	add.f64 	%fd231, %fd229, %fd230;
	add.s64 	%rd226, %rd225, %rd372;
	ld.global.f64 	%fd232, [%rd226];
	add.f64 	%fd233, %fd231, %fd232;
	add.s64 	%rd227, %rd226, %rd372;
	ld.global.f64 	%fd234, [%rd227];
	add.f64 	%fd235, %fd233, %fd234;
	add.s64 	%rd228, %rd227, %rd372;
	ld.global.f64 	%fd236, [%rd228];
	add.f64 	%fd237, %fd235, %fd236;
	add.s64 	%rd229, %rd228, %rd372;
	ld.global.f64 	%fd238, [%rd229];
	add.f64 	%fd239, %fd237, %fd238;
	add.s64 	%rd230, %rd229, %rd372;
	ld.global.f64 	%fd240, [%rd230];
	add.f64 	%fd241, %fd239, %fd240;
	add.s64 	%rd231, %rd230, %rd372;
	ld.global.f64 	%fd242, [%rd231];
	add.f64 	%fd630, %fd241, %fd242;
	add.s64 	%rd391, %rd231, %rd372;
$L__BB0_27:
	setp.eq.s32 	%p19, %r23, 0;
	@%p19 bra 	$L__BB0_33;
	ld.param.u32 	%r137, [_Z37calculateCorrelationCoefficientMatrixPdPKdiiim_param_3];
	and.b32  	%r24, %r137, 3;
	setp.lt.u32 	%p20, %r23, 4;
	@%p20 bra 	$L__BB0_30;
	ld.param.u64 	%rd373, [_Z37calculateCorrelationCoefficientMatrixPdPKdiiim_param_5];
	ld.global.f64 	%fd244, [%rd391];
	add.f64 	%fd245, %fd630, %fd244;
	add.s64 	%rd232, %rd391, %rd373;
	ld.global.f64 	%fd246, [%rd232];
	add.f64 	%fd247, %fd245, %fd246;
	add.s64 	%rd233, %rd232, %rd373;
	ld.global.f64 	%fd248, [%rd233];
	add.f64 	%fd249, %fd247, %fd248;
	add.s64 	%rd234, %rd233, %rd373;
	ld.global.f64 	%fd250, [%rd234];
	add.f64 	%fd630, %fd249, %fd250;
	add.s64 	%rd391, %rd234, %rd373;
$L__BB0_30:
	setp.eq.s32 	%p21, %r24, 0;
	@%p21 bra 	$L__BB0_33;
	neg.s32 	%r168, %r24;
	ld.param.u64 	%rd374, [_Z37calculateCorrelationCoefficientMatrixPdPKdiiim_param_5];
$L__BB0_32:
	.pragma "nounroll";
	ld.global.f64 	%fd251, [%rd391];
	add.f64 	%fd630, %fd630, %fd251;
	add.s64 	%rd391, %rd391, %rd374;
	add.s32 	%r168, %r168, 1;
	setp.ne.s32 	%p22, %r168, 0;
	@%p22 bra 	$L__BB0_32;
$L__BB0_33:
	ld.param.u32 	%r138, [_Z37calculateCorrelationCoefficientMatrixPdPKdiiim_param_3];
	setp.lt.s32 	%p23, %r138, 1;
	cvt.rn.f64.s32 	%fd27, %r138;
	mov.f64 	%fd639, 0d0000000000000000;
	@%p23 bra 	$L__BB0_46;
	ld.param.u32 	%r139, [_Z37calculateCorrelationCoefficientMatrixPdPKdiiim_param_3];
	add.s32 	%r105, %r139, -1;
	and.b32  	%r28, %r139, 15;
	setp.lt.u32 	%p24, %r105, 15;
	mov.f64 	%fd639, 0d0000000000000000;
	mov.u64 	%rd396, %rd416;
	@%p24 bra 	$L__BB0_37;
	ld.param.u32 	%r140, [_Z37calculateCorrelationCoefficientMatrixPdPKdiiim_param_3];
	and.b32  	%r106, %r140, 2147483632;
	neg.s32 	%r169, %r106;
	mov.f64 	%fd639, 0d0000000000000000;
	ld.param.u64 	%rd375, [_Z37calculateCorrelationCoefficientMatrixPdPKdiiim_param_5];
	mov.u64 	%rd396, %rd416;
$L__BB0_36:
	.pragma "nounroll";
	ld.global.f64 	%fd256, [%rd396];
	add.f64 	%fd257, %fd639, %fd256;
	add.s64 	%rd235, %rd396, %rd375;
	ld.global.f64 	%fd258, [%rd235];
	add.f64 	%fd259, %fd257, %fd258;
	add.s64 	%rd236, %rd235, %rd375;
	ld.global.f64 	%fd260, [%rd236];
	add.f64 	%fd261, %fd259, %fd260;
	add.s64 	%rd237, %rd236, %rd375;
	ld.global.f64 	%fd262, [%rd237];
	add.f64 	%fd263, %fd261, %fd262;
	add.s64 	%rd238, %rd237, %rd375;
	ld.global.f64 	%fd264, [%rd238];
	add.f64 	%fd265, %fd263, %fd264;
	add.s64 	%rd239, %rd238, %rd375;
	ld.global.f64 	%fd266, [%rd239];
	add.f64 	%fd267, %fd265, %fd266;
	add.s64 	%rd240, %rd239, %rd375;
	ld.global.f64 	%fd268, [%rd240];
	add.f64 	%fd269, %fd267, %fd268;
	add.s64 	%rd241, %rd240, %rd375;
	ld.global.f64 	%fd270, [%rd241];
	add.f64 	%fd271, %fd269, %fd270;
	add.s64 	%rd242, %rd241, %rd375;
	ld.global.f64 	%fd272, [%rd242];
	add.f64 	%fd273, %fd271, %fd272;
	add.s64 	%rd243, %rd242, %rd375;
	ld.global.f64 	%fd274, [%rd243];
	add.f64 	%fd275, %fd273, %fd274;
	add.s64 	%rd244, %rd243, %rd375;
	ld.global.f64 	%fd276, [%rd244];
	add.f64 	%fd277, %fd275, %fd276;
	add.s64 	%rd245, %rd244, %rd375;
	ld.global.f64 	%fd278, [%rd245];
	add.f64 	%fd279, %fd277, %fd278;
	add.s64 	%rd246, %rd245, %rd375;
	ld.global.f64 	%fd280, [%rd246];
	add.f64 	%fd281, %fd279, %fd280;
	add.s64 	%rd247, %rd246, %rd375;
	ld.global.f64 	%fd282, [%rd247];
	add.f64 	%fd283, %fd281, %fd282;
	add.s64 	%rd248, %rd247, %rd375;
	ld.global.f64 	%fd284, [%rd248];
	add.f64 	%fd285, %fd283, %fd284;
	add.s64 	%rd249, %rd248, %rd375;
	ld.global.f64 	%fd286, [%rd249];
	add.f64 	%fd639, %fd285, %fd286;
	add.s64 	%rd396, %rd249, %rd375;
	add.s32 	%r169, %r169, 16;
	setp.ne.s32 	%p25, %r169, 0;
	@%p25 bra 	$L__BB0_36;
$L__BB0_37:
	setp.eq.s32 	%p26, %r28, 0;
	@%p26 bra 	$L__BB0_46;
	ld.param.u32 	%r141, [_Z37calculateCorrelationCoefficientMatrixPdPKdiiim_param_3];
	and.b32  	%r32, %r141, 7;
	setp.lt.u32 	%p27, %r28, 8;
	@%p27 bra 	$L__BB0_40;
	ld.param.u64 	%rd376, [_Z37calculateCorrelationCoefficientMatrixPdPKdiiim_param_5];
	ld.global.f64 	%fd288, [%rd396];
	add.f64 	%fd289, %fd639, %fd288;
	add.s64 	%rd250, %rd396, %rd376;
	ld.global.f64 	%fd290, [%rd250];
	add.f64 	%fd291, %fd289, %fd290;
	add.s64 	%rd251, %rd250, %rd376;
	ld.global.f64 	%fd292, [%rd251];
	add.f64 	%fd293, %fd291, %fd292;
	add.s64 	%rd252, %rd251, %rd376;
	ld.global.f64 	%fd294, [%rd252];
	add.f64 	%fd295, %fd293, %fd294;
	add.s64 	%rd253, %rd252, %rd376;
	ld.global.f64 	%fd296, [%rd253];
	add.f64 	%fd297, %fd295, %fd296;
	add.s64 	%rd254, %rd253, %rd376;
	ld.global.f64 	%fd298, [%rd254];
	add.f64 	%fd299, %fd297, %fd298;
	add.s64 	%rd255, %rd254, %rd376;
	ld.global.f64 	%fd300, [%rd255];
	add.f64 	%fd301, %fd299, %fd300;
	add.s64 	%rd256, %rd255, %rd376;
	ld.global.f64 	%fd302, [%rd256];
	add.f64 	%fd639, %fd301, %fd302;
	add.s64 	%rd396, %rd256, %rd376;
$L__BB0_40:
	setp.eq.s32 	%p28, %r32, 0;
	@%p28 bra 	$L__BB0_46;
	ld.param.u32 	%r142, [_Z37calculateCorrelationCoefficientMatrixPdPKdiiim_param_3];
	and.b32  	%r33, %r142, 3;
	setp.lt.u32 	%p29, %r32, 4;
	@%p29 bra 	$L__BB0_43;
	ld.param.u64 	%rd377, [_Z37calculateCorrelationCoefficientMatrixPdPKdiiim_param_5];
	ld.global.f64 	%fd304, [%rd396];
	add.f64 	%fd305, %fd639, %fd304;
	add.s64 	%rd257, %rd396, %rd377;
	ld.global.f64 	%fd306, [%rd257];
	add.f64 	%fd307, %fd305, %fd306;
	add.s64 	%rd258, %rd257, %rd377;
	ld.global.f64 	%fd308, [%rd258];
	add.f64 	%fd309, %fd307, %fd308;
	add.s64 	%rd259, %rd258, %rd377;
	ld.global.f64 	%fd310, [%rd259];
	add.f64 	%fd639, %fd309, %fd310;
	add.s64 	%rd396, %rd259, %rd377;
$L__BB0_43:
	setp.eq.s32 	%p30, %r33, 0;
	@%p30 bra 	$L__BB0_46;
	neg.s32 	%r170, %r33;
	ld.param.u64 	%rd378, [_Z37calculateCorrelationCoefficientMatrixPdPKdiiim_param_5];
$L__BB0_45:
	.pragma "nounroll";
	ld.global.f64 	%fd311, [%rd396];
	add.f64 	%fd639, %fd639, %fd311;
	add.s64 	%rd396, %rd396, %rd378;
	add.s32 	%r170, %r170, 1;
	setp.ne.s32 	%p31, %r170, 0;
	@%p31 bra 	$L__BB0_45;
$L__BB0_46:
	ld.param.u64 	%rd379, [_Z37calculateCorrelationCoefficientMatrixPdPKdiiim_param_5];
	ld.param.u32 	%r143, [_Z37calculateCorrelationCoefficientMatrixPdPKdiiim_param_3];
	setp.lt.s32 	%p32, %r143, 1;
	cvt.s64.s32 	%rd75, %rd379;
	mov.f64 	%fd647, 0d0000000000000000;
	@%p32 bra 	$L__BB0_59;
	ld.param.u32 	%r144, [_Z37calculateCorrelationCoefficientMatrixPdPKdiiim_param_3];
	add.s32 	%r107, %r144, -1;
	and.b32  	%r37, %r144, 15;
	setp.lt.u32 	%p33, %r107, 15;
	mov.f64 	%fd647, 0d0000000000000000;
	mov.u64 	%rd404, %rd406;
	@%p33 bra 	$L__BB0_50;
	ld.param.u32 	%r145, [_Z37calculateCorrelationCoefficientMatrixPdPKdiiim_param_3];
	and.b32  	%r108, %r145, 2147483632;
	neg.s32 	%r172, %r108;
	mov.f64 	%fd647, 0d0000000000000000;
	mov.u64 	%rd404, %rd406;
$L__BB0_49:
	.pragma "nounroll";
	ld.global.f64 	%fd316, [%rd404];
	fma.rn.f64 	%fd317, %fd316, %fd316, %fd647;
	add.s64 	%rd260, %rd404, %rd75;
	ld.global.f64 	%fd318, [%rd260];
	fma.rn.f64 	%fd319, %fd318, %fd318, %fd317;
	add.s64 	%rd261, %rd260, %rd75;
	ld.global.f64 	%fd320, [%rd261];
	fma.rn.f64 	%fd321, %fd320, %fd320, %fd319;
	add.s64 	%rd262, %rd261, %rd75;
	ld.global.f64 	%fd322, [%rd262];
	fma.rn.f64 	%fd323, %fd322, %fd322, %fd321;
	add.s64 	%rd263, %rd262, %rd75;
	ld.global.f64 	%fd324, [%rd263];
	fma.rn.f64 	%fd325, %fd324, %fd324, %fd323;
	add.s64 	%rd264, %rd263, %rd75;
	ld.global.f64 	%fd326, [%rd264];
	fma.rn.f64 	%fd327, %fd326, %fd326, %fd325;
	add.s64 	%rd265, %rd264, %rd75;
	ld.global.f64 	%fd328, [%rd265];
	fma.rn.f64 	%fd329, %fd328, %fd328, %fd327;
	add.s64 	%rd266, %rd265, %rd75;
	ld.global.f64 	%fd330, [%rd266];
	fma.rn.f64 	%fd331, %fd330, %fd330, %fd329;
	add.s64 	%rd267, %rd266, %rd75;
	ld.global.f64 	%fd332, [%rd267];
	fma.rn.f64 	%fd333, %fd332, %fd332, %fd331;
	add.s64 	%rd268, %rd267, %rd75;
	ld.global.f64 	%fd334, [%rd268];
	fma.rn.f64 	%fd335, %fd334, %fd334, %fd333;
	add.s64 	%rd269, %rd268, %rd75;
	ld.global.f64 	%fd336, [%rd269];
	fma.rn.f64 	%fd337, %fd336, %fd336, %fd335;
	add.s64 	%rd270, %rd269, %rd75;
	ld.global.f64 	%fd338, [%rd270];
	fma.rn.f64 	%fd339, %fd338, %fd338, %fd337;
	add.s64 	%rd271, %rd270, %rd75;
	ld.global.f64 	%fd340, [%rd271];
	fma.rn.f64 	%fd341, %fd340, %fd340, %fd339;
	add.s64 	%rd272, %rd271, %rd75;
	ld.global.f64 	%fd342, [%rd272];
	fma.rn.f64 	%fd343, %fd342, %fd342, %fd341;
	add.s64 	%rd273, %rd272, %rd75;
	ld.global.f64 	%fd344, [%rd273];
	fma.rn.f64 	%fd345, %fd344, %fd344, %fd343;
	add.s64 	%rd274, %rd273, %rd75;
	ld.global.f64 	%fd346, [%rd274];
	fma.rn.f64 	%fd647, %fd346, %fd346, %fd345;
	add.s64 	%rd404, %rd274, %rd75;
	add.s32 	%r172, %r172, 16;
	setp.eq.s32 	%p34, %r172, 0;
	@%p34 bra 	$L__BB0_50;
	bra.uni 	$L__BB0_49;
$L__BB0_50:
	setp.eq.s32 	%p35, %r37, 0;
	@%p35 bra 	$L__BB0_59;
	ld.param.u32 	%r146, [_Z37calculateCorrelationCoefficientMatrixPdPKdiiim_param_3];
	and.b32  	%r39, %r146, 7;
	setp.lt.u32 	%p36, %r37, 8;
	@%p36 bra 	$L__BB0_53;
	ld.global.f64 	%fd348, [%rd404];
	fma.rn.f64 	%fd349, %fd348, %fd348, %fd647;
	add.s64 	%rd275, %rd404, %rd75;
	ld.global.f64 	%fd350, [%rd275];
	fma.rn.f64 	%fd351, %fd350, %fd350, %fd349;
	add.s64 	%rd276, %rd275, %rd75;
	ld.global.f64 	%fd352, [%rd276];
	fma.rn.f64 	%fd353, %fd352, %fd352, %fd351;
	add.s64 	%rd277, %rd276, %rd75;
	ld.global.f64 	%fd354, [%rd277];
	fma.rn.f64 	%fd355, %fd354, %fd354, %fd353;
	add.s64 	%rd278, %rd277, %rd75;
	ld.global.f64 	%fd356, [%rd278];
	fma.rn.f64 	%fd357, %fd356, %fd356, %fd355;
	add.s64 	%rd279, %rd278, %rd75;
	ld.global.f64 	%fd358, [%rd279];
	fma.rn.f64 	%fd359, %fd358, %fd358, %fd357;
	add.s64 	%rd280, %rd279, %rd75;
	ld.global.f64 	%fd360, [%rd280];
	fma.rn.f64 	%fd361, %fd360, %fd360, %fd359;
	add.s64 	%rd281, %rd280, %rd75;
	ld.global.f64 	%fd362, [%rd281];
	fma.rn.f64 	%fd647, %fd362, %fd362, %fd361;
	add.s64 	%rd404, %rd281, %rd75;
$L__BB0_53:
	setp.eq.s32 	%p37, %r39, 0;
	@%p37 bra 	$L__BB0_59;
	ld.param.u32 	%r147, [_Z37calculateCorrelationCoefficientMatrixPdPKdiiim_param_3];
	and.b32  	%r40, %r147, 3;
	setp.lt.u32 	%p38, %r39, 4;
	@%p38 bra 	$L__BB0_56;
	ld.global.f64 	%fd364, [%rd404];
	fma.rn.f64 	%fd365, %fd364, %fd364, %fd647;
	add.s64 	%rd282, %rd404, %rd75;
	ld.global.f64 	%fd366, [%rd282];
	fma.rn.f64 	%fd367, %fd366, %fd366, %fd365;
	add.s64 	%rd283, %rd282, %rd75;
	ld.global.f64 	%fd368, [%rd283];
	fma.rn.f64 	%fd369, %fd368, %fd368, %fd367;
	add.s64 	%rd284, %rd283, %rd75;
	ld.global.f64 	%fd370, [%rd284];
	fma.rn.f64 	%fd647, %fd370, %fd370, %fd369;
	add.s64 	%rd404, %rd284, %rd75;
$L__BB0_56:
	setp.eq.s32 	%p39, %r40, 0;
	@%p39 bra 	$L__BB0_59;
	neg.s32 	%r171, %r40;
$L__BB0_58:
	.pragma "nounroll";
	ld.global.f64 	%fd371, [%rd404];
	fma.rn.f64 	%fd647, %fd371, %fd371, %fd647;
	add.s64 	%rd404, %rd404, %rd75;
	add.s32 	%r171, %r171, 1;
	setp.ne.s32 	%p40, %r171, 0;
	@%p40 bra 	$L__BB0_58;
$L__BB0_59:
	ld.param.u32 	%r148, [_Z37calculateCorrelationCoefficientMatrixPdPKdiiim_param_3];
	setp.lt.s32 	%p41, %r148, 1;
	mov.f64 	%fd657, 0d0000000000000000;
	@%p41 bra 	$L__BB0_72;
	ld.param.u32 	%r149, [_Z37calculateCorrelationCoefficientMatrixPdPKdiiim_param_3];
	add.s32 	%r109, %r149, -1;
	and.b32  	%r44, %r149, 15;
	setp.lt.u32 	%p42, %r109, 15;
	mov.f64 	%fd657, 0d0000000000000000;
	@%p42 bra 	$L__BB0_63;
	ld.param.u32 	%r150, [_Z37calculateCorrelationCoefficientMatrixPdPKdiiim_param_3];
	and.b32  	%r110, %r150, 2147483632;
	neg.s32 	%r173, %r110;
	mov.f64 	%fd657, 0d0000000000000000;
$L__BB0_62:
	.pragma "nounroll";
	ld.global.f64 	%fd376, [%rd406];
	add.f64 	%fd377, %fd657, %fd376;
	add.s64 	%rd285, %rd406, %rd75;
	ld.global.f64 	%fd378, [%rd285];
	add.f64 	%fd379, %fd377, %fd378;
	add.s64 	%rd286, %rd285, %rd75;
	ld.global.f64 	%fd380, [%rd286];
	add.f64 	%fd381, %fd379, %fd380;
	add.s64 	%rd287, %rd286, %rd75;
	ld.global.f64 	%fd382, [%rd287];
	add.f64 	%fd383, %fd381, %fd382;
	add.s64 	%rd288, %rd287, %rd75;
	ld.global.f64 	%fd384, [%rd288];
	add.f64 	%fd385, %fd383, %fd384;
	add.s64 	%rd289, %rd288, %rd75;
	ld.global.f64 	%fd386, [%rd289];
	add.f64 	%fd387, %fd385, %fd386;
	add.s64 	%rd290, %rd289, %rd75;
	ld.global.f64 	%fd388, [%rd290];
	add.f64 	%fd389, %fd387, %fd388;
	add.s64 	%rd291, %rd290, %rd75;
	ld.global.f64 	%fd390, [%rd291];
	add.f64 	%fd391, %fd389, %fd390;
	add.s64 	%rd292, %rd291, %rd75;
	ld.global.f64 	%fd392, [%rd292];
	add.f64 	%fd393, %fd391, %fd392;
	add.s64 	%rd293, %rd292, %rd75;
	ld.global.f64 	%fd394, [%rd293];
	add.f64 	%fd395, %fd393, %fd394;
	add.s64 	%rd294, %rd293, %rd75;
	ld.global.f64 	%fd396, [%rd294];
	add.f64 	%fd397, %fd395, %fd396;
	add.s64 	%rd295, %rd294, %rd75;
	ld.global.f64 	%fd398, [%rd295];
	add.f64 	%fd399, %fd397, %fd398;
	add.s64 	%rd296, %rd295, %rd75;
	ld.global.f64 	%fd400, [%rd296];
	add.f64 	%fd401, %fd399, %fd400;
	add.s64 	%rd297, %rd296, %rd75;
	ld.global.f64 	%fd402, [%rd297];
	add.f64 	%fd403, %fd401, %fd402;
	add.s64 	%rd298, %rd297, %rd75;
	ld.global.f64 	%fd404, [%rd298];
	add.f64 	%fd405, %fd403, %fd404;
	add.s64 	%rd299, %rd298, %rd75;
	ld.global.f64 	%fd406, [%rd299];
	add.f64 	%fd657, %fd405, %fd406;
	add.s64 	%rd406, %rd299, %rd75;
	add.s32 	%r173, %r173, 16;
	setp.ne.s32 	%p43, %r173, 0;
	@%p43 bra 	$L__BB0_62;
$L__BB0_63:
	setp.eq.s32 	%p44, %r44, 0;
	@%p44 bra 	$L__BB0_72;
	ld.param.u32 	%r151, [_Z37calculateCorrelationCoefficientMatrixPdPKdiiim_param_3];
	and.b32  	%r50, %r151, 7;
	setp.lt.u32 	%p45, %r44, 8;
	@%p45 bra 	$L__BB0_66;
	ld.global.f64 	%fd408, [%rd406];
	add.f64 	%fd409, %fd657, %fd408;
	add.s64 	%rd300, %rd406, %rd75;
	ld.global.f64 	%fd410, [%rd300];
	add.f64 	%fd411, %fd409, %fd410;
	add.s64 	%rd301, %rd300, %rd75;
	ld.global.f64 	%fd412, [%rd301];
	add.f64 	%fd413, %fd411, %fd412;
	add.s64 	%rd302, %rd301, %rd75;
	ld.global.f64 	%fd414, [%rd302];
	add.f64 	%fd415, %fd413, %fd414;
	add.s64 	%rd303, %rd302, %rd75;
	ld.global.f64 	%fd416, [%rd303];
	add.f64 	%fd417, %fd415, %fd416;
	add.s64 	%rd304, %rd303, %rd75;
	ld.global.f64 	%fd418, [%rd304];
	add.f64 	%fd419, %fd417, %fd418;
	add.s64 	%rd305, %rd304, %rd75;
	ld.global.f64 	%fd420, [%rd305];
	add.f64 	%fd421, %fd419, %fd420;
	add.s64 	%rd306, %rd305, %rd75;
	ld.global.f64 	%fd422, [%rd306];
	add.f64 	%fd657, %fd421, %fd422;
	add.s64 	%rd406, %rd306, %rd75;
$L__BB0_66:
	setp.eq.s32 	%p46, %r50, 0;
	@%p46 bra 	$L__BB0_72;
	ld.param.u32 	%r152, [_Z37calculateCorrelationCoefficientMatrixPdPKdiiim_param_3];
	and.b32  	%r51, %r152, 3;
	setp.lt.u32 	%p47, %r50, 4;
	@%p47 bra 	$L__BB0_69;
	ld.global.f64 	%fd424, [%rd406];
	add.f64 	%fd425, %fd657, %fd424;
	add.s64 	%rd307, %rd406, %rd75;
	ld.global.f64 	%fd426, [%rd307];
	add.f64 	%fd427, %fd425, %fd426;
	add.s64 	%rd308, %rd307, %rd75;
	ld.global.f64 	%fd428, [%rd308];
	add.f64 	%fd429, %fd427, %fd428;
	add.s64 	%rd309, %rd308, %rd75;
	ld.global.f64 	%fd430, [%rd309];
	add.f64 	%fd657, %fd429, %fd430;
	add.s64 	%rd406, %rd309, %rd75;
$L__BB0_69:
	setp.eq.s32 	%p48, %r51, 0;
	@%p48 bra 	$L__BB0_72;
	neg.s32 	%r174, %r51;
$L__BB0_71:
	.pragma "nounroll";
	ld.global.f64 	%fd431, [%rd406];
	add.f64 	%fd657, %fd657, %fd431;
	add.s64 	%rd406, %rd406, %rd75;
	add.s32 	%r174, %r174, 1;
	setp.ne.s32 	%p49, %r174, 0;
	@%p49 bra 	$L__BB0_71;
$L__BB0_72:
	ld.param.u32 	%r153, [_Z37calculateCorrelationCoefficientMatrixPdPKdiiim_param_3];
	setp.lt.s32 	%p50, %r153, 1;
	div.rn.f64 	%fd433, %fd657, %fd27;
	mul.f64 	%fd434, %fd433, %fd27;
	mul.f64 	%fd435, %fd433, %fd434;
	sub.f64 	%fd67, %fd647, %fd435;
	add.s32 	%r55, %r153, -1;
	mov.f64 	%fd665, 0d0000000000000000;
	@%p50 bra 	$L__BB0_85;
	ld.param.u32 	%r154, [_Z37calculateCorrelationCoefficientMatrixPdPKdiiim_param_3];
	and.b32  	%r56, %r154, 15;
	setp.lt.u32 	%p51, %r55, 15;
	mov.f64 	%fd665, 0d0000000000000000;
	mov.u64 	%rd414, %rd416;
	@%p51 bra 	$L__BB0_76;
	ld.param.u32 	%r155, [_Z37calculateCorrelationCoefficientMatrixPdPKdiiim_param_3];
	and.b32  	%r111, %r155, 2147483632;
	neg.s32 	%r176, %r111;
	mov.f64 	%fd665, 0d0000000000000000;
	mov.u64 	%rd414, %rd416;
$L__BB0_75:
	.pragma "nounroll";
	ld.global.f64 	%fd439, [%rd414];
	fma.rn.f64 	%fd440, %fd439, %fd439, %fd665;
	add.s64 	%rd310, %rd414, %rd75;
	ld.global.f64 	%fd441, [%rd310];
	fma.rn.f64 	%fd442, %fd441, %fd441, %fd440;
	add.s64 	%rd311, %rd310, %rd75;
	ld.global.f64 	%fd443, [%rd311];
	fma.rn.f64 	%fd444, %fd443, %fd443, %fd442;
	add.s64 	%rd312, %rd311, %rd75;
	ld.global.f64 	%fd445, [%rd312];
	fma.rn.f64 	%fd446, %fd445, %fd445, %fd444;
	add.s64 	%rd313, %rd312, %rd75;
	ld.global.f64 	%fd447, [%rd313];
	fma.rn.f64 	%fd448, %fd447, %fd447, %fd446;
	add.s64 	%rd314, %rd313, %rd75;
	ld.global.f64 	%fd449, [%rd314];
	fma.rn.f64 	%fd450, %fd449, %fd449, %fd448;
	add.s64 	%rd315, %rd314, %rd75;
	ld.global.f64 	%fd451, [%rd315];
	fma.rn.f64 	%fd452, %fd451, %fd451, %fd450;
	add.s64 	%rd316, %rd315, %rd75;
	ld.global.f64 	%fd453, [%rd316];
	fma.rn.f64 	%fd454, %fd453, %fd453, %fd452;
	add.s64 	%rd317, %rd316, %rd75;
	ld.global.f64 	%fd455, [%rd317];
	fma.rn.f64 	%fd456, %fd455, %fd455, %fd454;
	add.s64 	%rd318, %rd317, %rd75;
	ld.global.f64 	%fd457, [%rd318];
	fma.rn.f64 	%fd458, %fd457, %fd457, %fd456;
	add.s64 	%rd319, %rd318, %rd75;
	ld.global.f64 	%fd459, [%rd319];
	fma.rn.f64 	%fd460, %fd459, %fd459, %fd458;
	add.s64 	%rd320, %rd319, %rd75;
	ld.global.f64 	%fd461, [%rd320];
	fma.rn.f64 	%fd462, %fd461, %fd461, %fd460;
	add.s64 	%rd321, %rd320, %rd75;
	ld.global.f64 	%fd463, [%rd321];
	fma.rn.f64 	%fd464, %fd463, %fd463, %fd462;
	add.s64 	%rd322, %rd321, %rd75;
	ld.global.f64 	%fd465, [%rd322];
	fma.rn.f64 	%fd466, %fd465, %fd465, %fd464;
	add.s64 	%rd323, %rd322, %rd75;
	ld.global.f64 	%fd467, [%rd323];
	fma.rn.f64 	%fd468, %fd467, %fd467, %fd466;
	add.s64 	%rd324, %rd323, %rd75;
	ld.global.f64 	%fd469, [%rd324];
	fma.rn.f64 	%fd665, %fd469, %fd469, %fd468;
	add.s64 	%rd414, %rd324, %rd75;
	add.s32 	%r176, %r176, 16;
	setp.eq.s32 	%p52, %r176, 0;
	@%p52 bra 	$L__BB0_76;
	bra.uni 	$L__BB0_75;
$L__BB0_76:
	setp.eq.s32 	%p53, %r56, 0;
	@%p53 bra 	$L__BB0_85;
	ld.param.u32 	%r156, [_Z37calculateCorrelationCoefficientMatrixPdPKdiiim_param_3];
	and.b32  	%r58, %r156, 7;
	setp.lt.u32 	%p54, %r56, 8;
	@%p54 bra 	$L__BB0_79;
	ld.global.f64 	%fd471, [%rd414];
	fma.rn.f64 	%fd472, %fd471, %fd471, %fd665;
	add.s64 	%rd325, %rd414, %rd75;
	ld.global.f64 	%fd473, [%rd325];
	fma.rn.f64 	%fd474, %fd473, %fd473, %fd472;
	add.s64 	%rd326, %rd325, %rd75;
	ld.global.f64 	%fd475, [%rd326];
	fma.rn.f64 	%fd476, %fd475, %fd475, %fd474;
	add.s64 	%rd327, %rd326, %rd75;
	ld.global.f64 	%fd477, [%rd327];
	fma.rn.f64 	%fd478, %fd477, %fd477, %fd476;
	add.s64 	%rd328, %rd327, %rd75;
	ld.global.f64 	%fd479, [%rd328];
	fma.rn.f64 	%fd480, %fd479, %fd479, %fd478;
	add.s64 	%rd329, %rd328, %rd75;
	ld.global.f64 	%fd481, [%rd329];
	fma.rn.f64 	%fd482, %fd481, %fd481, %fd480;
	add.s64 	%rd330, %rd329, %rd75;
	ld.global.f64 	%fd483, [%rd330];
	fma.rn.f64 	%fd484, %fd483, %fd483, %fd482;
	add.s64 	%rd331, %rd330, %rd75;
	ld.global.f64 	%fd485, [%rd331];
	fma.rn.f64 	%fd665, %fd485, %fd485, %fd484;
	add.s64 	%rd414, %rd331, %rd75;
$L__BB0_79:
	setp.eq.s32 	%p55, %r58, 0;
	@%p55 bra 	$L__BB0_85;
	ld.param.u32 	%r157, [_Z37calculateCorrelationCoefficientMatrixPdPKdiiim_param_3];
	and.b32  	%r59, %r157, 3;
	setp.lt.u32 	%p56, %r58, 4;
	@%p56 bra 	$L__BB0_82;
	ld.global.f64 	%fd487, [%rd414];
	fma.rn.f64 	%fd488, %fd487, %fd487, %fd665;
	add.s64 	%rd332, %rd414, %rd75;
	ld.global.f64 	%fd489, [%rd332];
	fma.rn.f64 	%fd490, %fd489, %fd489, %fd488;
	add.s64 	%rd333, %rd332, %rd75;
	ld.global.f64 	%fd491, [%rd333];
	fma.rn.f64 	%fd492, %fd491, %fd491, %fd490;
	add.s64 	%rd334, %rd333, %rd75;
	ld.global.f64 	%fd493, [%rd334];
	fma.rn.f64 	%fd665, %fd493, %fd493, %fd492;
	add.s64 	%rd414, %rd334, %rd75;
$L__BB0_82:
	setp.eq.s32 	%p57, %r59, 0;
	@%p57 bra 	$L__BB0_85;
	neg.s32 	%r175, %r59;
$L__BB0_84:
	.pragma "nounroll";
	ld.global.f64 	%fd494, [%rd414];
	fma.rn.f64 	%fd665, %fd494, %fd494, %fd665;
	add.s64 	%rd414, %rd414, %rd75;
	add.s32 	%r175, %r175, 1;
	setp.ne.s32 	%p58, %r175, 0;
	@%p58 bra 	$L__BB0_84;
$L__BB0_85:
	ld.param.u32 	%r158, [_Z37calculateCorrelationCoefficientMatrixPdPKdiiim_param_3];
	setp.lt.s32 	%p59, %r158, 1;
	mov.f64 	%fd675, 0d0000000000000000;
	@%p59 bra 	$L__BB0_98;
	ld.param.u32 	%r159, [_Z37calculateCorrelationCoefficientMatrixPdPKdiiim_param_3];
	and.b32  	%r63, %r159, 15;
	setp.lt.u32 	%p60, %r55, 15;
	mov.f64 	%fd675, 0d0000000000000000;
	@%p60 bra 	$L__BB0_89;
	ld.param.u32 	%r160, [_Z37calculateCorrelationCoefficientMatrixPdPKdiiim_param_3];
	and.b32  	%r112, %r160, 2147483632;
	neg.s32 	%r177, %r112;
	mov.f64 	%fd675, 0d0000000000000000;
$L__BB0_88:
	.pragma "nounroll";
	ld.global.f64 	%fd499, [%rd416];
	add.f64 	%fd500, %fd675, %fd499;
	add.s64 	%rd335, %rd416, %rd75;
	ld.global.f64 	%fd501, [%rd335];
	add.f64 	%fd502, %fd500, %fd501;
	add.s64 	%rd336, %rd335, %rd75;
	ld.global.f64 	%fd503, [%rd336];
	add.f64 	%fd504, %fd502, %fd503;
	add.s64 	%rd337, %rd336, %rd75;
	ld.global.f64 	%fd505, [%rd337];
	add.f64 	%fd506, %fd504, %fd505;
	add.s64 	%rd338, %rd337, %rd75;
	ld.global.f64 	%fd507, [%rd338];
	add.f64 	%fd508, %fd506, %fd507;
	add.s64 	%rd339, %rd338, %rd75;
	ld.global.f64 	%fd509, [%rd339];
	add.f64 	%fd510, %fd508, %fd509;
	add.s64 	%rd340, %rd339, %rd75;
	ld.global.f64 	%fd511, [%rd340];
	add.f64 	%fd512, %fd510, %fd511;
	add.s64 	%rd341, %rd340, %rd75;
	ld.global.f64 	%fd513, [%rd341];
	add.f64 	%fd514, %fd512, %fd513;
	add.s64 	%rd342, %rd341, %rd75;
	ld.global.f64 	%fd515, [%rd342];
	add.f64 	%fd516, %fd514, %fd515;
	add.s64 	%rd343, %rd342, %rd75;
	ld.global.f64 	%fd517, [%rd343];
	add.f64 	%fd518, %fd516, %fd517;
	add.s64 	%rd344, %rd343, %rd75;
	ld.global.f64 	%fd519, [%rd344];
	add.f64 	%fd520, %fd518, %fd519;
	add.s64 	%rd345, %rd344, %rd75;
	ld.global.f64 	%fd521, [%rd345];
	add.f64 	%fd522, %fd520, %fd521;
	add.s64 	%rd346, %rd345, %rd75;
	ld.global.f64 	%fd523, [%rd346];
	add.f64 	%fd524, %fd522, %fd523;
	add.s64 	%rd347, %rd346, %rd75;
	ld.global.f64 	%fd525, [%rd347];
	add.f64 	%fd526, %fd524, %fd525;
	add.s64 	%rd348, %rd347, %rd75;
	ld.global.f64 	%fd527, [%rd348];
	add.f64 	%fd528, %fd526, %fd527;
	add.s64 	%rd349, %rd348, %rd75;
	ld.global.f64 	%fd529, [%rd349];
	add.f64 	%fd675, %fd528, %fd529;
	add.s64 	%rd416, %rd349, %rd75;
	add.s32 	%r177, %r177, 16;
	setp.ne.s32 	%p61, %r177, 0;
	@%p61 bra 	$L__BB0_88;
$L__BB0_89:
	setp.eq.s32 	%p62, %r63, 0;
	@%p62 bra 	$L__BB0_98;
	ld.param.u32 	%r161, [_Z37calculateCorrelationCoefficientMatrixPdPKdiiim_param_3];
	and.b32  	%r69, %r161, 7;
	setp.lt.u32 	%p63, %r63, 8;
	@%p63 bra 	$L__BB0_92;
	ld.global.f64 	%fd531, [%rd416];
	add.f64 	%fd532, %fd675, %fd531;
	add.s64 	%rd350, %rd416, %rd75;
	ld.global.f64 	%fd533, [%rd350];
	add.f64 	%fd534, %fd532, %fd533;
	add.s64 	%rd351, %rd350, %rd75;
	ld.global.f64 	%fd535, [%rd351];
	add.f64 	%fd536, %fd534, %fd535;
	add.s64 	%rd352, %rd351, %rd75;
	ld.global.f64 	%fd537, [%rd352];
	add.f64 	%fd538, %fd536, %fd537;
	add.s64 	%rd353, %rd352, %rd75;
	ld.global.f64 	%fd539, [%rd353];
	add.f64 	%fd540, %fd538, %fd539;
	add.s64 	%rd354, %rd353, %rd75;
	ld.global.f64 	%fd541, [%rd354];
	add.f64 	%fd542, %fd540, %fd541;
	add.s64 	%rd355, %rd354, %rd75;
	ld.global.f64 	%fd543, [%rd355];
	add.f64 	%fd544, %fd542, %fd543;
	add.s64 	%rd356, %rd355, %rd75;
	ld.global.f64 	%fd545, [%rd356];
	add.f64 	%fd675, %fd544, %fd545;
	add.s64 	%rd416, %rd356, %rd75;
$L__BB0_92:
	setp.eq.s32 	%p64, %r69, 0;
	@%p64 bra 	$L__BB0_98;
	ld.param.u32 	%r162, [_Z37calculateCorrelationCoefficientMatrixPdPKdiiim_param_3];
	and.b32  	%r70, %r162, 3;
	setp.lt.u32 	%p65, %r69, 4;
	@%p65 bra 	$L__BB0_95;
	ld.global.f64 	%fd547, [%rd416];
	add.f64 	%fd548, %fd675, %fd547;
	add.s64 	%rd357, %rd416, %rd75;
	ld.global.f64 	%fd549, [%rd357];
	add.f64 	%fd550, %fd548, %fd549;
	add.s64 	%rd358, %rd357, %rd75;
	ld.global.f64 	%fd551, [%rd358];
	add.f64 	%fd552, %fd550, %fd551;
	add.s64 	%rd359, %rd358, %rd75;
	ld.global.f64 	%fd553, [%rd359];
	add.f64 	%fd675, %fd552, %fd553;
	add.s64 	%rd416, %rd359, %rd75;
$L__BB0_95:
	setp.eq.s32 	%p66, %r70, 0;
	@%p66 bra 	$L__BB0_98;
	neg.s32 	%r178, %r70;
$L__BB0_97:
	.pragma "nounroll";
	ld.global.f64 	%fd554, [%rd416];
	add.f64 	%fd675, %fd675, %fd554;
	add.s64 	%rd416, %rd416, %rd75;
	add.s32 	%r178, %r178, 1;
	setp.ne.s32 	%p67, %r178, 0;
	@%p67 bra 	$L__BB0_97;
$L__BB0_98:
	cvt.rn.f64.s32 	%fd555, %r55;
	div.rn.f64 	%fd556, %fd675, %fd27;
	mul.f64 	%fd557, %fd556, %fd27;
	mul.f64 	%fd558, %fd556, %fd557;
	sub.f64 	%fd559, %fd665, %fd558;
	div.rn.f64 	%fd560, %fd559, %fd555;
	sqrt.rn.f64 	%fd561, %fd560;
	div.rn.f64 	%fd562, %fd630, %fd27;
	mul.f64 	%fd563, %fd562, %fd27;
	div.rn.f64 	%fd564, %fd639, %fd27;
	mul.f64 	%fd565, %fd563, %fd564;
	sub.f64 	%fd566, %fd620, %fd565;
	div.rn.f64 	%fd567, %fd67, %fd555;
	sqrt.rn.f64 	%fd568, %fd567;
	mul.f64 	%fd569, %fd568, %fd555;
	mul.f64 	%fd570, %fd569, %fd561;
	div.rn.f64 	%fd571, %fd566, %fd570;
	add.f64 	%fd572, %fd571, 0d3FF0000000000000;
	mov.f64 	%fd573, 0d3FF0000000000000;
	sub.f64 	%fd574, %fd573, %fd571;
	div.rn.f64 	%fd676, %fd572, %fd574;
	{
	.reg .b32 %temp; 
	mov.b64 	{%temp, %r179}, %fd676;
	}
	{
	.reg .b32 %temp; 
	mov.b64 	{%r180, %temp}, %fd676;
	}
	setp.gt.s32 	%p68, %r179, 1048575;
	mov.b32 	%r181, -1023;
	@%p68 bra 	$L__BB0_100;
	mul.f64 	%fd676, %fd676, 0d4350000000000000;
	{
	.reg .b32 %temp; 
	mov.b64 	{%temp, %r179}, %fd676;
	}
	{
	.reg .b32 %temp; 
	mov.b64 	{%r180, %temp}, %fd676;
	}
	mov.b32 	%r181, -1077;
$L__BB0_100:
	add.s32 	%r115, %r179, -1;
	setp.gt.u32 	%p69, %r115, 2146435070;
	@%p69 bra 	$L__BB0_104;
	shr.u32 	%r118, %r179, 20;
	add.s32 	%r182, %r181, %r118;
	and.b32  	%r119, %r179, 1048575;
	or.b32  	%r120, %r119, 1072693248;
	mov.b64 	%fd677, {%r180, %r120};
	setp.lt.u32 	%p71, %r120, 1073127583;
	@%p71 bra 	$L__BB0_103;
	{
	.reg .b32 %temp; 
	mov.b64 	{%r121, %temp}, %fd677;
	}
	{
	.reg .b32 %temp; 
	mov.b64 	{%temp, %r122}, %fd677;
	}
	add.s32 	%r123, %r122, -1048576;
	mov.b64 	%fd677, {%r121, %r123};
	add.s32 	%r182, %r182, 1;
$L__BB0_103:
	add.f64 	%fd576, %fd677, 0dBFF0000000000000;
	add.f64 	%fd577, %fd677, 0d3FF0000000000000;
	rcp.approx.ftz.f64 	%fd578, %fd577;
	neg.f64 	%fd579, %fd577;
	fma.rn.f64 	%fd580, %fd579, %fd578, 0d3FF0000000000000;
	fma.rn.f64 	%fd581, %fd580, %fd580, %fd580;
	fma.rn.f64 	%fd582, %fd581, %fd578, %fd578;
	mul.f64 	%fd583, %fd576, %fd582;
	fma.rn.f64 	%fd584, %fd576, %fd582, %fd583;
	mul.f64 	%fd585, %fd584, %fd584;
	fma.rn.f64 	%fd586, %fd585, 0d3EB1380B3AE80F1E, 0d3ED0EE258B7A8B04;
	fma.rn.f64 	%fd587, %fd586, %fd585, 0d3EF3B2669F02676F;
	fma.rn.f64 	%fd588, %fd587, %fd585, 0d3F1745CBA9AB0956;
	fma.rn.f64 	%fd589, %fd588, %fd585, 0d3F3C71C72D1B5154;
	fma.rn.f64 	%fd590, %fd589, %fd585, 0d3F624924923BE72D;
	fma.rn.f64 	%fd591, %fd590, %fd585, 0d3F8999999999A3C4;
	fma.rn.f64 	%fd592, %fd591, %fd585, 0d3FB5555555555554;
	sub.f64 	%fd593, %fd576, %fd584;
	add.f64 	%fd594, %fd593, %fd593;
	neg.f64 	%fd595, %fd584;
	fma.rn.f64 	%fd596, %fd595, %fd576, %fd594;
	mul.f64 	%fd597, %fd582, %fd596;
	mul.f64 	%fd598, %fd585, %fd592;
	fma.rn.f64 	%fd599, %fd598, %fd584, %fd597;
	xor.b32  	%r124, %r182, -2147483648;
	mov.b32 	%r125, 1127219200;
	mov.b64 	%fd600, {%r124, %r125};
	mov.b32 	%r126, -2147483648;
	mov.b64 	%fd601, {%r126, %r125};
	sub.f64 	%fd602, %fd600, %fd601;
	fma.rn.f64 	%fd603, %fd602, 0d3FE62E42FEFA39EF, %fd584;
	fma.rn.f64 	%fd604, %fd602, 0dBFE62E42FEFA39EF, %fd603;
	sub.f64 	%fd605, %fd604, %fd584;
	sub.f64 	%fd606, %fd599, %fd605;
	fma.rn.f64 	%fd607, %fd602, 0d3C7ABC9E3B39803F, %fd606;
	add.f64 	%fd678, %fd603, %fd607;
	bra.uni 	$L__BB0_105;
$L__BB0_104:
	fma.rn.f64 	%fd575, %fd676, 0d7FF0000000000000, 0d7FF0000000000000;
	{
	.reg .b32 %temp; 
	mov.b64 	{%temp, %r116}, %fd676;
	}
	and.b32  	%r117, %r116, 2147483647;
	setp.eq.s32 	%p70, %r117, 0;
	selp.f64 	%fd678, 0dFFF0000000000000, %fd575, %p70;
$L__BB0_105:
	ld.param.u64 	%rd363, [_Z37calculateCorrelationCoefficientMatrixPdPKdiiim_param_0];
	mul.f64 	%fd608, %fd678, 0d3FE0000000000000;
	div.rn.f64 	%fd609, %fd27, 0d4002B851EB851EB8;
	add.f64 	%fd610, %fd609, 0dC008000000000000;
	rsqrt.approx.f64 	%fd611, %fd610;
	div.rn.f64 	%fd612, %fd608, %fd611;
	cvta.to.global.u64 	%rd360, %rd363;
	mul.wide.s32 	%rd361, %r1, 8;
	add.s64 	%rd362, %rd360, %rd361;
	st.global.f64 	[%rd362], %fd612;
$L__BB0_106:
	ret;

}
	// .globl	_Z32calculateInterSubjectCorrelationPdPKdii
.visible .entry _Z32calculateInterSubjectCorrelationPdPKdii(
	.param .u64 .ptr .align 1 _Z32calculateInterSubjectCorrelationPdPKdii_param_0,
	.param .u64 .ptr .align 1 _Z32calculateInterSubjectCorrelationPdPKdii_param_1,
	.param .u32 _Z32calculateInterSubjectCorrelationPdPKdii_param_2,
	.param .u32 _Z32calculateInterSubjectCorrelationPdPKdii_param_3
)
{
	.reg .pred 	%p<14>;
	.reg .b32 	%r<50>;
	.reg .b32 	%f<3>;
	.reg .b64 	%rd<29>;
	.reg .b64 	%fd<113>;

	ld.param.u64 	%rd9, [_Z32calculateInterSubjectCorrelationPdPKdii_param_0];
	ld.param.u64 	%rd10, [_Z32calculateInterSubjectCorrelationPdPKdii_param_1];
	ld.param.u32 	%r21, [_Z32calculateInterSubjectCorrelationPdPKdii_param_2];
	ld.param.u32 	%r22, [_Z32calculateInterSubjectCorrelationPdPKdii_param_3];
	cvta.to.global.u64 	%rd1, %rd10;
	mov.u32 	%r23, %ctaid.x;
	mov.u32 	%r24, %ntid.x;
	mov.u32 	%r25, %tid.x;
	mad.lo.s32 	%r1, %r23, %r24, %r25;
	setp.ge.s32 	%p1, %r1, %r22;
	@%p1 bra 	$L__BB1_18;
	add.s32 	%r26, %r21, -1;
	mul.lo.s32 	%r27, %r26, %r21;
	shr.u32 	%r28, %r27, 31;
	add.s32 	%r29, %r27, %r28;
	shr.s32 	%r2, %r29, 1;
	mul.lo.s32 	%r30, %r2, %r1;
	cvt.s64.s32 	%rd2, %r30;
	setp.lt.s32 	%p2, %r27, 2;
	mov.f64 	%fd111, 0d0000000000000000;
	@%p2 bra 	$L__BB1_14;
	add.s32 	%r32, %r2, -1;
	and.b32  	%r3, %r2, 15;
	setp.lt.u32 	%p3, %r32, 15;
	mov.f64 	%fd111, 0d0000000000000000;
	mov.b32 	%r47, 0;
	@%p3 bra 	$L__BB1_5;
	and.b32  	%r47, %r2, 1073741808;
	neg.s32 	%r45, %r47;
	shl.b64 	%rd11, %rd2, 3;
	add.s64 	%rd12, %rd11, %rd1;
	add.s64 	%rd27, %rd12, 64;
	mov.f64 	%fd111, 0d0000000000000000;
$L__BB1_4:
	.pragma "nounroll";
	ld.global.f64 	%fd23, [%rd27+-64];
	add.f64 	%fd24, %fd111, %fd23;
	ld.global.f64 	%fd25, [%rd27+-56];
	add.f64 	%fd26, %fd24, %fd25;
	ld.global.f64 	%fd27, [%rd27+-48];
	add.f64 	%fd28, %fd26, %fd27;
	ld.global.f64 	%fd29, [%rd27+-40];
	add.f64 	%fd30, %fd28, %fd29;
	ld.global.f64 	%fd31, [%rd27+-32];
	add.f64 	%fd32, %fd30, %fd31;
	ld.global.f64 	%fd33, [%rd27+-24];
	add.f64 	%fd34, %fd32, %fd33;
	ld.global.f64 	%fd35, [%rd27+-16];
	add.f64 	%fd36, %fd34, %fd35;
	ld.global.f64 	%fd37, [%rd27+-8];
	add.f64 	%fd38, %fd36, %fd37;
	ld.global.f64 	%fd39, [%rd27];
	add.f64 	%fd40, %fd38, %fd39;
	ld.global.f64 	%fd41, [%rd27+8];
	add.f64 	%fd42, %fd40, %fd41;
	ld.global.f64 	%fd43, [%rd27+16];
	add.f64 	%fd44, %fd42, %fd43;
	ld.global.f64 	%fd45, [%rd27+24];
	add.f64 	%fd46, %fd44, %fd45;
	ld.global.f64 	%fd47, [%rd27+32];
	add.f64 	%fd48, %fd46, %fd47;
	ld.global.f64 	%fd49, [%rd27+40];
	add.f64 	%fd50, %fd48, %fd49;
	ld.global.f64 	%fd51, [%rd27+48];
	add.f64 	%fd52, %fd50, %fd51;
	ld.global.f64 	%fd53, [%rd27+56];
	add.f64 	%fd111, %fd52, %fd53;
	add.s32 	%r45, %r45, 16;
	add.s64 	%rd27, %rd27, 128;
	setp.ne.s32 	%p4, %r45, 0;
	@%p4 bra 	$L__BB1_4;
$L__BB1_5:
	setp.eq.s32 	%p5, %r3, 0;
	@%p5 bra 	$L__BB1_14;
	and.b32  	%r9, %r2, 7;
	setp.lt.u32 	%p6, %r3, 8;
	@%p6 bra 	$L__BB1_8;
	cvt.u64.u32 	%rd13, %r47;
	add.s64 	%rd14, %rd13, %rd2;
	shl.b64 	%rd15, %rd14, 3;
	add.s64 	%rd16, %rd1, %rd15;
	ld.global.f64 	%fd55, [%rd16];
	add.f64 	%fd56, %fd111, %fd55;
	ld.global.f64 	%fd57, [%rd16+8];
	add.f64 	%fd58, %fd56, %fd57;
	ld.global.f64 	%fd59, [%rd16+16];
	add.f64 	%fd60, %fd58, %fd59;
	ld.global.f64 	%fd61, [%rd16+24];
	add.f64 	%fd62, %fd60, %fd61;
	ld.global.f64 	%fd63, [%rd16+32];
	add.f64 	%fd64, %fd62, %fd63;
	ld.global.f64 	%fd65, [%rd16+40];
	add.f64 	%fd66, %fd64, %fd65;
	ld.global.f64 	%fd67, [%rd16+48];
	add.f64 	%fd68, %fd66, %fd67;
	ld.global.f64 	%fd69, [%rd16+56];
	add.f64 	%fd111, %fd68, %fd69;
	add.s32 	%r47, %r47, 8;
$L__BB1_8:
	setp.eq.s32 	%p7, %r9, 0;
	@%p7 bra 	$L__BB1_14;
	and.b32  	%r12, %r2, 3;
	setp.lt.u32 	%p8, %r9, 4;
	@%p8 bra 	$L__BB1_11;
	cvt.u64.u32 	%rd17, %r47;
	add.s64 	%rd18, %rd17, %rd2;
	shl.b64 	%rd19, %rd18, 3;
	add.s64 	%rd20, %rd1, %rd19;
	ld.global.f64 	%fd71, [%rd20];
	add.f64 	%fd72, %fd111, %fd71;
	ld.global.f64 	%fd73, [%rd20+8];
	add.f64 	%fd74, %fd72, %fd73;
	ld.global.f64 	%fd75, [%rd20+16];
	add.f64 	%fd76, %fd74, %fd75;
	ld.global.f64 	%fd77, [%rd20+24];
	add.f64 	%fd111, %fd76, %fd77;
	add.s32 	%r47, %r47, 4;
$L__BB1_11:
	setp.eq.s32 	%p9, %r12, 0;
	@%p9 bra 	$L__BB1_14;
	cvt.u64.u32 	%rd21, %r47;
	add.s64 	%rd22, %rd2, %rd21;
	shl.b64 	%rd23, %rd22, 3;
	add.s64 	%rd28, %rd1, %rd23;
	neg.s32 	%r49, %r12;
$L__BB1_13:
	.pragma "nounroll";
	ld.global.f64 	%fd78, [%rd28];
	add.f64 	%fd111, %fd111, %fd78;
	add.s64 	%rd28, %rd28, 8;
	add.s32 	%r49, %r49, 1;
	setp.ne.s32 	%p10, %r49, 0;
	@%p10 bra 	$L__BB1_13;
$L__BB1_14:
	cvt.rn.f64.s32 	%fd79, %r2;
	div.rn.f64 	%fd80, %fd111, %fd79;
	add.f64 	%fd14, %fd80, %fd80;
	fma.rn.f64 	%fd81, %fd14, 0d3FF71547652B82FE, 0d4338000000000000;
	{
	.reg .b32 %temp; 
	mov.b64 	{%r18, %temp}, %fd81;
	}
	mov.f64 	%fd82, 0dC338000000000000;
	add.rn.f64 	%fd83, %fd81, %fd82;
	fma.rn.f64 	%fd84, %fd83, 0dBFE62E42FEFA39EF, %fd14;
	fma.rn.f64 	%fd85, %fd83, 0dBC7ABC9E3B39803F, %fd84;
	fma.rn.f64 	%fd86, %fd85, 0d3E5ADE1569CE2BDF, 0d3E928AF3FCA213EA;
	fma.rn.f64 	%fd87, %fd86, %fd85, 0d3EC71DEE62401315;
	fma.rn.f64 	%fd88, %fd87, %fd85, 0d3EFA01997C89EB71;
	fma.rn.f64 	%fd89, %fd88, %fd85, 0d3F2A01A014761F65;
	fma.rn.f64 	%fd90, %fd89, %fd85, 0d3F56C16C1852B7AF;
	fma.rn.f64 	%fd91, %fd90, %fd85, 0d3F81111111122322;
	fma.rn.f64 	%fd92, %fd91, %fd85, 0d3FA55555555502A1;
	fma.rn.f64 	%fd93, %fd92, %fd85, 0d3FC5555555555511;
	fma.rn.f64 	%fd94, %fd93, %fd85, 0d3FE000000000000B;
	fma.rn.f64 	%fd95, %fd94, %fd85, 0d3FF0000000000000;
	fma.rn.f64 	%fd96, %fd95, %fd85, 0d3FF0000000000000;
	{
	.reg .b32 %temp; 
	mov.b64 	{%r19, %temp}, %fd96;
	}
	{
	.reg .b32 %temp; 
	mov.b64 	{%temp, %r20}, %fd96;
	}
	shl.b32 	%r33, %r18, 20;
	add.s32 	%r34, %r33, %r20;
	mov.b64 	%fd112, {%r19, %r34};
	{
	.reg .b32 %temp; 
	mov.b64 	{%temp, %r35}, %fd14;
	}
	mov.b32 	%f2, %r35;
	abs.f32 	%f1, %f2;
	setp.lt.f32 	%p11, %f1, 0f4086232B;
	@%p11 bra 	$L__BB1_17;
	setp.lt.f64 	%p12, %fd14, 0d0000000000000000;
	add.f64 	%fd97, %fd14, 0d7FF0000000000000;
	selp.f64 	%fd112, 0d0000000000000000, %fd97, %p12;
	setp.geu.f32 	%p13, %f1, 0f40874800;
	@%p13 bra 	$L__BB1_17;
	shr.u32 	%r36, %r18, 31;
	add.s32 	%r37, %r18, %r36;
	shr.s32 	%r38, %r37, 1;
	shl.b32 	%r39, %r38, 20;
	add.s32 	%r40, %r20, %r39;
	mov.b64 	%fd98, {%r19, %r40};
	sub.s32 	%r41, %r18, %r38;
	shl.b32 	%r42, %r41, 20;
	add.s32 	%r43, %r42, 1072693248;
	mov.b32 	%r44, 0;
	mov.b64 	%fd99, {%r44, %r43};
	mul.f64 	%fd112, %fd99, %fd98;
$L__BB1_17:
	add.f64 	%fd100, %fd112, 0dBFF0000000000000;
	add.f64 	%fd101, %fd112, 0d3FF0000000000000;
	div.rn.f64 	%fd102, %fd100, %fd101;
	cvta.to.global.u64 	%rd24, %rd9;
	mul.wide.s32 	%rd25, %r1, 8;
	add.s64 	%rd26, %rd24, %rd25;
	st.global.f64 	[%rd26], %fd102;
$L__BB1_18:
	ret;

}
	// .globl	_ZN3cub18CUB_300001_SM_10006detail11EmptyKernelIvEEvv
.visible .entry _ZN3cub18CUB_300001_SM_10006detail11EmptyKernelIvEEvv()
{


	ret;

}


// ===== COMPILED SASS (sm_100) =====

	.target	sm_100

	.elftype	@"ET_EXEC"


//--------------------- .note.nv.tkinfo           --------------------------
	.section	.note.nv.tkinfo,"",@"SHT_NOTE"
	.sectionflags	@"SHF_NOTE_NV_TKINFO"
	.tkinfo
        /*0018*/ 	.word	0x00000002
        /*0030*/ 	.string	""
        /*0030*/ 	.string	"ptxas"
        /*0030*/ 	.string	"Cuda compilation tools, release 13.0, V13.0.88"
        /*0030*/ 	.string	"Build cuda_13.0.r13.0/compiler.36424714_0"
        /*0030*/ 	.string	"-arch sm_100 -m 64 "



//--------------------- .note.nv.cuinfo           --------------------------
	.section	.note.nv.cuinfo,"",@"SHT_NOTE"
	.sectionflags	@"SHF_NOTE_NV_CUINFO"
        /*0018*/ 	.short	0x0002
        /*001a*/ 	.short	0x0064
        /*001c*/ 	.short	0x0082
	.zero		2


//--------------------- .nv.info                  --------------------------
	.section	.nv.info,"",@"SHT_CUDA_INFO"
	.align	4


	//----- nvinfo : EIATTR_REGCOUNT
	.align		4
        /*0000*/ 	.byte	0x04, 0x2f
        /*0002*/ 	.short	(.L_46 - .L_45)
	.align		4
.L_45:
        /*0004*/ 	.word	index@(_Z37calculateCorrelationCoefficientMatrixPdPKdiiim)
        /*0008*/ 	.word	0x0000007e


	//----- nvinfo : EIATTR_FRAME_SIZE
	.align		4
.L_46:
        /*000c*/ 	.byte	0x04, 0x11
        /*000e*/ 	.short	(.L_48 - .L_47)
	.align		4
.L_47:
        /*0010*/ 	.word	index@($__internal_3_$__cuda_sm20_dsqrt_rn_f64_mediumpath_v1)
        /*0014*/ 	.word	0x00000000


	//----- nvinfo : EIATTR_FRAME_SIZE
	.align		4
.L_48:
        /*0018*/ 	.byte	0x04, 0x11
        /*001a*/ 	.short	(.L_50 - .L_49)
	.align		4
.L_49:
        /*001c*/ 	.word	index@($__internal_2_$__cuda_sm20_drsqrt_f64_slowpath_v2)
        /*0020*/ 	.word	0x00000000


	//----- nvinfo : EIATTR_FRAME_SIZE
	.align		4
.L_50:
        /*0024*/ 	.byte	0x04, 0x11
        /*0026*/ 	.short	(.L_52 - .L_51)
	.align		4
.L_51:
        /*0028*/ 	.word	index@($__internal_1_$__cuda_sm20_div_rn_f64_full)
        /*002c*/ 	.word	0x00000000


	//----- nvinfo : EIATTR_FRAME_SIZE
	.align		4
.L_52:
        /*0030*/ 	.byte	0x04, 0x11
        /*0032*/ 	.short	(.L_54 - .L_53)
	.align		4
.L_53:
        /*0034*/ 	.word	index@(_Z37calculateCorrelationCoefficientMatrixPdPKdiiim)
        /*0038*/ 	.word	0x00000000


	//----- nvinfo : EIATTR_REGCOUNT
	.align		4
.L_54:
        /*003c*/ 	.byte	0x04, 0x2f
        /*003e*/ 	.short	(.L_56 - .L_55)
	.align		4
.L_55:
        /*0040*/ 	.word	index@(_Z32calculateInterSubjectCorrelationPdPKdii)
        /*0044*/ 	.word	0x0000001c


	//----- nvinfo : EIATTR_FRAME_SIZE
	.align		4
.L_56:
        /*0048*/ 	.byte	0x04, 0x11
        /*004a*/ 	.short	(.L_58 - .L_57)
	.align		4
.L_57:
        /*004c*/ 	.word	index@($__internal_0_$__cuda_sm20_div_rn_f64_full)
        /*0050*/ 	.word	0x00000000


	//----- nvinfo : EIATTR_FRAME_SIZE
	.align		4
.L_58:
        /*0054*/ 	.byte	0x04, 0x11
        /*0056*/ 	.short	(.L_60 - .L_59)
	.align		4
.L_59:
        /*0058*/ 	.word	index@(_Z32calculateInterSubjectCorrelationPdPKdii)
        /*005c*/ 	.word	0x00000000


	//----- nvinfo : EIATTR_REGCOUNT
	.align		4
.L_60:
        /*0060*/ 	.byte	0x04, 0x2f
        /*0062*/ 	.short	(.L_62 - .L_61)
	.align		4
.L_61:
        /*0064*/ 	.word	index@(_ZN3cub18CUB_300001_SM_10006detail11EmptyKernelIvEEvv)
        /*0068*/ 	.word	0x00000004


	//----- nvinfo : EIATTR_FRAME_SIZE
	.align		4
.L_62:
        /*006c*/ 	.byte	0x04, 0x11
        /*006e*/ 	.short	(.L_64 - .L_63)
	.align		4
.L_63:
        /*0070*/ 	.word	index@(_ZN3cub18CUB_300001_SM_10006detail11EmptyKernelIvEEvv)
        /*0074*/ 	.word	0x00000000


	//----- nvinfo : EIATTR_MIN_STACK_SIZE
	.align		4
.L_64:
        /*0078*/ 	.byte	0x04, 0x12
        /*007a*/ 	.short	(.L_66 - .L_65)
	.align		4
.L_65:
        /*007c*/ 	.word	index@(_ZN3cub18CUB_300001_SM_10006detail11EmptyKernelIvEEvv)
        /*0080*/ 	.word	0x00000000


	//----- nvinfo : EIATTR_MIN_STACK_SIZE
	.align		4
.L_66:
        /*0084*/ 	.byte	0x04, 0x12
        /*0086*/ 	.short	(.L_68 - .L_67)
	.align		4
.L_67:
        /*0088*/ 	.word	index@(_Z32calculateInterSubjectCorrelationPdPKdii)
        /*008c*/ 	.word	0x00000000


	//----- nvinfo : EIATTR_MIN_STACK_SIZE
	.align		4
.L_68:
        /*0090*/ 	.byte	0x04, 0x12
        /*0092*/ 	.short	(.L_70 - .L_69)
	.align		4
.L_69:
        /*0094*/ 	.word	index@(_Z37calculateCorrelationCoefficientMatrixPdPKdiiim)
        /*0098*/ 	.word	0x00000000
.L_70:


//--------------------- .nv.compat                --------------------------
	.section	.nv.compat,"",@"SHT_CUDA_COMPAT_INFO"
	.align	4
        /*0000*/ 	.byte	0x02, 0x09, 0x00, 0x00, 0x02, 0x02, 0x01, 0x00, 0x02, 0x05, 0x05, 0x00, 0x03, 0x07, 0x01, 0x01
        /*0010*/ 	.byte	0x02, 0x03, 0x00, 0x00, 0x02, 0x06, 0x01, 0x00, 0x04, 0x0b, 0x08, 0x00, 0x01, 0x00, 0x00, 0x00
        /*0020*/ 	.byte	0x00, 0x00, 0x00, 0x00


//--------------------- .nv.info._ZN3cub18CUB_300001_SM_10006detail11EmptyKernelIvEEvv --------------------------
	.section	.nv.info._ZN3cub18CUB_300001_SM_10006detail11EmptyKernelIvEEvv,"",@"SHT_CUDA_INFO"
	.sectionflags	@""
	.align	4


	//----- nvinfo : EIATTR_CUDA_API_VERSION
	.align		4
        /*0000*/ 	.byte	0x04, 0x37
        /*0002*/ 	.short	(.L_72 - .L_71)
.L_71:
        /*0004*/ 	.word	0x00000082


	//----- nvinfo : EIATTR_SPARSE_MMA_MASK
	.align		4
.L_72:
        /*0008*/ 	.byte	0x03, 0x50
        /*000a*/ 	.short	0x0000


	//----- nvinfo : EIATTR_MAXREG_COUNT
	.align		4
        /*000c*/ 	.byte	0x03, 0x1b
        /*000e*/ 	.short	0x00ff


	//----- nvinfo : EIATTR_MERCURY_ISA_VERSION
	.align		4
        /*0010*/ 	.byte	0x03, 0x5f
        /*0012*/ 	.short	0x0101


	//----- nvinfo : EIATTR_VRC_CTA_INIT_COUNT
	.align		4
        /*0014*/ 	.byte	0x02, 0x4a
	.zero		1
	.zero		1


	//----- nvinfo : EIATTR_EXIT_INSTR_OFFSETS
	.align		4
        /*0018*/ 	.byte	0x04, 0x1c
        /*001a*/ 	.short	(.L_74 - .L_73)


	//   ....[0]....
.L_73:
        /*001c*/ 	.word	0x00000010


	//----- nvinfo : EIATTR_SW_WAR
	.align		4
.L_74:
        /*0020*/ 	.byte	0x04, 0x36
        /*0022*/ 	.short	(.L_76 - .L_75)
.L_75:
        /*0024*/ 	.word	0x00000008
.L_76:


//--------------------- .nv.info._Z32calculateInterSubjectCorrelationPdPKdii --------------------------
	.section	.nv.info._Z32calculateInterSubjectCorrelationPdPKdii,"",@"SHT_CUDA_INFO"
	.sectionflags	@""
	.align	4


	//----- nvinfo : EIATTR_CUDA_API_VERSION
	.align		4
        /*0000*/ 	.byte	0x04, 0x37
        /*0002*/ 	.short	(.L_78 - .L_77)
.L_77:
        /*0004*/ 	.word	0x00000082


	//----- nvinfo : EIATTR_KPARAM_INFO
	.align		4
.L_78:
        /*0008*/ 	.byte	0x04, 0x17
        /*000a*/ 	.short	(.L_80 - .L_79)
.L_79:
        /*000c*/ 	.word	0x00000000
        /*0010*/ 	.short	0x0003
        /*0012*/ 	.short	0x0014
        /*0014*/ 	.byte	0x00, 0xf0, 0x11, 0x00


	//----- nvinfo : EIATTR_KPARAM_INFO
	.align		4
.L_80:
        /*0018*/ 	.byte	0x04, 0x17
        /*001a*/ 	.short	(.L_82 - .L_81)
.L_81:
        /*001c*/ 	.word	0x00000000
        /*0020*/ 	.short	0x0002
        /*0022*/ 	.short	0x0010
        /*0024*/ 	.byte	0x00, 0xf0, 0x11, 0x00


	//----- nvinfo : EIATTR_KPARAM_INFO
	.align		4
.L_82:
        /*0028*/ 	.byte	0x04, 0x17
        /*002a*/ 	.short	(.L_84 - .L_83)
.L_83:
        /*002c*/ 	.word	0x00000000
        /*0030*/ 	.short	0x0001
        /*0032*/ 	.short	0x0008
        /*0034*/ 	.byte	0x00, 0xf5, 0x21, 0x00


	//----- nvinfo : EIATTR_KPARAM_INFO
	.align		4
.L_84:
        /*0038*/ 	.byte	0x04, 0x17
        /*003a*/ 	.short	(.L_86 - .L_85)
.L_85:
        /*003c*/ 	.word	0x00000000
        /*0040*/ 	.short	0x0000
        /*0042*/ 	.short	0x0000
        /*0044*/ 	.byte	0x00, 0xf5, 0x21, 0x00


	//----- nvinfo : EIATTR_SPARSE_MMA_MASK
	.align		4
.L_86:
        /*0048*/ 	.byte	0x03, 0x50
        /*004a*/ 	.short	0x0000


	//----- nvinfo : EIATTR_MAXREG_COUNT
	.align		4
        /*004c*/ 	.byte	0x03, 0x1b
        /*004e*/ 	.short	0x00ff


	//----- nvinfo : EIATTR_MERCURY_ISA_VERSION
	.align		4
        /*0050*/ 	.byte	0x03, 0x5f
        /*0052*/ 	.short	0x0101


	//----- nvinfo : EIATTR_VRC_CTA_INIT_COUNT
	.align		4
        /*0054*/ 	.byte	0x02, 0x4a
	.zero		1
	.zero		1


	//----- nvinfo : EIATTR_EXIT_INSTR_OFFSETS
	.align		4
        /*0058*/ 	.byte	0x04, 0x1c
        /*005a*/ 	.short	(.L_88 - .L_87)


	//   ....[0]....
.L_87:
        /*005c*/ 	.word	0x00000070


	//   ....[1]....
        /*0060*/ 	.word	0x00000ee0


	//----- nvinfo : EIATTR_CRS_STACK_SIZE
	.align		4
.L_88:
        /*0064*/ 	.byte	0x04, 0x1e
        /*0066*/ 	.short	(.L_90 - .L_89)
.L_89:
        /*0068*/ 	.word	0x00000000


	//----- nvinfo : EIATTR_CBANK_PARAM_SIZE
	.align		4
.L_90:
        /*006c*/ 	.byte	0x03, 0x19
        /*006e*/ 	.short	0x0018


	//----- nvinfo : EIATTR_PARAM_CBANK
	.align		4
        /*0070*/ 	.byte	0x04, 0x0a
        /*0072*/ 	.short	(.L_92 - .L_91)
	.align		4
.L_91:
        /*0074*/ 	.word	index@(.nv.constant0._Z32calculateInterSubjectCorrelationPdPKdii)
        /*0078*/ 	.short	0x0380
        /*007a*/ 	.short	0x0018


	//----- nvinfo : EIATTR_SW_WAR
	.align		4
.L_92:
        /*007c*/ 	.byte	0x04, 0x36
        /*007e*/ 	.short	(.L_94 - .L_93)
.L_93:
        /*0080*/ 	.word	0x00000008
.L_94:


//--------------------- .nv.info._Z37calculateCorrelationCoefficientMatrixPdPKdiiim --------------------------
	.section	.nv.info._Z37calculateCorrelationCoefficientMatrixPdPKdiiim,"",@"SHT_CUDA_INFO"
	.sectionflags	@""
	.align	4


	//----- nvinfo : EIATTR_CUDA_API_VERSION
	.align		4
        /*0000*/ 	.byte	0x04, 0x37
        /*0002*/ 	.short	(.L_96 - .L_95)
.L_95:
        /*0004*/ 	.word	0x00000082


	//----- nvinfo : EIATTR_KPARAM_INFO
	.align		4
.L_96:
        /*0008*/ 	.byte	0x04, 0x17
        /*000a*/ 	.short	(.L_98 - .L_97)
.L_97:
        /*000c*/ 	.word	0x00000000
        /*0010*/ 	.short	0x0005
        /*0012*/ 	.short	0x0020
        /*0014*/ 	.byte	0x00, 0xf0, 0x21, 0x00


	//----- nvinfo : EIATTR_KPARAM_INFO
	.align		4
.L_98:
        /*0018*/ 	.byte	0x04, 0x17
        /*001a*/ 	.short	(.L_100 - .L_99)
.L_99:
        /*001c*/ 	.word	0x00000000
        /*0020*/ 	.short	0x0004
        /*0022*/ 	.short	0x0018
        /*0024*/ 	.byte	0x00, 0xf0, 0x11, 0x00


	//----- nvinfo : EIATTR_KPARAM_INFO
	.align		4
.L_100:
        /*0028*/ 	.byte	0x04, 0x17
        /*002a*/ 	.short	(.L_102 - .L_101)
.L_101:
        /*002c*/ 	.word	0x00000000
        /*0030*/ 	.short	0x0003
        /*0032*/ 	.short	0x0014
        /*0034*/ 	.byte	0x00, 0xf0, 0x11, 0x00


	//----- nvinfo : EIATTR_KPARAM_INFO
	.align		4
.L_102:
        /*0038*/ 	.byte	0x04, 0x17
        /*003a*/ 	.short	(.L_104 - .L_103)
.L_103:
        /*003c*/ 	.word	0x00000000
        /*0040*/ 	.short	0x0002
        /*0042*/ 	.short	0x0010
        /*0044*/ 	.byte	0x00, 0xf0, 0x11, 0x00


	//----- nvinfo : EIATTR_KPARAM_INFO
	.align		4
.L_104:
        /*0048*/ 	.byte	0x04, 0x17
        /*004a*/ 	.short	(.L_106 - .L_105)
.L_105:
        /*004c*/ 	.word	0x00000000
        /*0050*/ 	.short	0x0001
        /*0052*/ 	.short	0x0008
        /*0054*/ 	.byte	0x00, 0xf5, 0x21, 0x00


	//----- nvinfo : EIATTR_KPARAM_INFO
	.align		4
.L_106:
        /*0058*/ 	.byte	0x04, 0x17
        /*005a*/ 	.short	(.L_108 - .L_107)
.L_107:
        /*005c*/ 	.word	0x00000000
        /*0060*/ 	.short	0x0000
        /*0062*/ 	.short	0x0000
        /*0064*/ 	.byte	0x00, 0xf5, 0x21, 0x00


	//----- nvinfo : EIATTR_SPARSE_MMA_MASK
	.align		4
.L_108:
        /*0068*/ 	.byte	0x03, 0x50
        /*006a*/ 	.short	0x0000


	//----- nvinfo : EIATTR_MAXREG_COUNT
	.align		4
        /*006c*/ 	.byte	0x03, 0x1b
        /*006e*/ 	.short	0x00ff


	//----- nvinfo : EIATTR_MERCURY_ISA_VERSION
	.align		4
        /*0070*/ 	.byte	0x03, 0x5f
        /*0072*/ 	.short	0x0101


	//----- nvinfo : EIATTR_VRC_CTA_INIT_COUNT
	.align		4
        /*0074*/ 	.byte	0x02, 0x4a
	.zero		1
	.zero		1


	//----- nvinfo : EIATTR_EXIT_INSTR_OFFSETS
	.align		4
        /*0078*/ 	.byte	0x04, 0x1c
        /*007a*/ 	.short	(.L_110 - .L_109)


	//   ....[0]....
.L_109:
        /*007c*/ 	.word	0x000000d0


	//   ....[1]....
        /*0080*/ 	.word	0x00007220


	//----- nvinfo : EIATTR_CRS_STACK_SIZE
	.align		4
.L_110:
        /*0084*/ 	.byte	0x04, 0x1e
        /*0086*/ 	.short	(.L_112 - .L_111)
.L_111:
        /*0088*/ 	.word	0x00000000


	//----- nvinfo : EIATTR_CBANK_PARAM_SIZE
	.align		4
.L_112:
        /*008c*/ 	.byte	0x03, 0x19
        /*008e*/ 	.short	0x0028


	//----- nvinfo : EIATTR_PARAM_CBANK
	.align		4
        /*0090*/ 	.byte	0x04, 0x0a
        /*0092*/ 	.short	(.L_114 - .L_113)
	.align		4
.L_113:
        /*0094*/ 	.word	index@(.nv.constant0._Z37calculateCorrelationCoefficientMatrixPdPKdiiim)
        /*0098*/ 	.short	0x0380
        /*009a*/ 	.short	0x0028


	//----- nvinfo : EIATTR_SW_WAR
	.align		4
.L_114:
        /*009c*/ 	.byte	0x04, 0x36
        /*009e*/ 	.short	(.L_116 - .L_115)
.L_115:
        /*00a0*/ 	.word	0x00000008
.L_116:


//--------------------- .nv.callgraph             --------------------------
	.section	.nv.callgraph,"",@"SHT_CUDA_CALLGRAPH"
	.align	4
	.sectionentsize	8
	.align		4
        /*0000*/ 	.word	0x00000000
	.align		4
        /*0004*/ 	.word	0xffffffff
	.align		4
        /*0008*/ 	.word	0x00000000
	.align		4
        /*000c*/ 	.word	0xfffffffe
	.align		4
        /*0010*/ 	.word	0x00000000
	.align		4
        /*0014*/ 	.word	0xfffffffd
	.align		4
        /*0018*/ 	.word	0x00000000
	.align		4
        /*001c*/ 	.word	0xfffffffc


//--------------------- .nv.constant4             --------------------------
	.section	.nv.constant4,"a",@progbits
	.align	8
	.align		8
.nv.constant4:
        /*0000*/ 	.dword	_ZN34_INTERNAL_71aca8fb_4_k_cu_48d680f54cuda3std3__45__cpo5beginE
	.align		8
        /*0008*/ 	.dword	_ZN34_INTERNAL_71aca8fb_4_k_cu_48d680f54cuda3std3__45__cpo3endE
	.align		8
        /*0010*/ 	.dword	_ZN34_INTERNAL_71aca8fb_4_k_cu_48d680f54cuda3std3__45__cpo6cbeginE
	.align		8
        /*0018*/ 	.dword	_ZN34_INTERNAL_71aca8fb_4_k_cu_48d680f54cuda3std3__45__cpo4cendE
	.align		8
        /*0020*/ 	.dword	_ZN34_INTERNAL_71aca8fb_4_k_cu_48d680f54cuda3std3__45__cpo6rbeginE
	.align		8
        /*0028*/ 	.dword	_ZN34_INTERNAL_71aca8fb_4_k_cu_48d680f54cuda3std3__45__cpo4rendE
	.align		8
        /*0030*/ 	.dword	_ZN34_INTERNAL_71aca8fb_4_k_cu_48d680f54cuda3std3__45__cpo7crbeginE
	.align		8
        /*0038*/ 	.dword	_ZN34_INTERNAL_71aca8fb_4_k_cu_48d680f54cuda3std3__45__cpo5crendE
	.align		8
        /*0040*/ 	.dword	_ZN34_INTERNAL_71aca8fb_4_k_cu_48d680f54cuda3std3__436_GLOBAL__N__71aca8fb_4_k_cu_48d680f56ignoreE
	.align		8
        /*0048*/ 	.dword	_ZN34_INTERNAL_71aca8fb_4_k_cu_48d680f54cuda3std3__419piecewise_constructE
	.align		8
        /*0050*/ 	.dword	_ZN34_INTERNAL_71aca8fb_4_k_cu_48d680f54cuda3std3__48in_placeE
	.align		8
        /*0058*/ 	.dword	_ZN34_INTERNAL_71aca8fb_4_k_cu_48d680f54cuda3std3__420unreachable_sentinelE
	.align		8
        /*0060*/ 	.dword	_ZN34_INTERNAL_71aca8fb_4_k_cu_48d680f54cuda3std3__47nulloptE
	.align		8
        /*0068*/ 	.dword	_ZN34_INTERNAL_71aca8fb_4_k_cu_48d680f54cuda3std3__48unexpectE
	.align		8
        /*0070*/ 	.dword	_ZN34_INTERNAL_71aca8fb_4_k_cu_48d680f54cuda3std6ranges3__45__cpo4swapE
	.align		8
        /*0078*/ 	.dword	_ZN34_INTERNAL_71aca8fb_4_k_cu_48d680f54cuda3std6ranges3__45__cpo9iter_moveE
	.align		8
        /*0080*/ 	.dword	_ZN34_INTERNAL_71aca8fb_4_k_cu_48d680f54cuda3std6ranges3__45__cpo5beginE
	.align		8
        /*0088*/ 	.dword	_ZN34_INTERNAL_71aca8fb_4_k_cu_48d680f54cuda3std6ranges3__45__cpo3endE
	.align		8
        /*0090*/ 	.dword	_ZN34_INTERNAL_71aca8fb_4_k_cu_48d680f54cuda3std6ranges3__45__cpo6cbeginE
	.align		8
        /*0098*/ 	.dword	_ZN34_INTERNAL_71aca8fb_4_k_cu_48d680f54cuda3std6ranges3__45__cpo4cendE
	.align		8
        /*00a0*/ 	.dword	_ZN34_INTERNAL_71aca8fb_4_k_cu_48d680f54cuda3std6ranges3__45__cpo7advanceE
	.align		8
        /*00a8*/ 	.dword	_ZN34_INTERNAL_71aca8fb_4_k_cu_48d680f54cuda3std6ranges3__45__cpo9iter_swapE
	.align		8
        /*00b0*/ 	.dword	_ZN34_INTERNAL_71aca8fb_4_k_cu_48d680f54cuda3std6ranges3__45__cpo4nextE
	.align		8
        /*00b8*/ 	.dword	_ZN34_INTERNAL_71aca8fb_4_k_cu_48d680f54cuda3std6ranges3__45__cpo4prevE
	.align		8
        /*00c0*/ 	.dword	_ZN34_INTERNAL_71aca8fb_4_k_cu_48d680f54cuda3std6ranges3__45__cpo4dataE
	.align		8
        /*00c8*/ 	.dword	_ZN34_INTERNAL_71aca8fb_4_k_cu_48d680f54cuda3std6ranges3__45__cpo5cdataE
	.align		8
        /*00d0*/ 	.dword	_ZN34_INTERNAL_71aca8fb_4_k_cu_48d680f54cuda3std6ranges3__45__cpo4sizeE
	.align		8
        /*00d8*/ 	.dword	_ZN34_INTERNAL_71aca8fb_4_k_cu_48d680f54cuda3std6ranges3__45__cpo5ssizeE
	.align		8
        /*00e0*/ 	.dword	_ZN34_INTERNAL_71aca8fb_4_k_cu_48d680f54cuda3std6ranges3__45__cpo8distanceE
	.align		8
        /*00e8*/ 	.dword	_ZN34_INTERNAL_71aca8fb_4_k_cu_48d680f56thrust24THRUST_300001_SM_1000_NS8cuda_cub3parE
	.align		8
        /*00f0*/ 	.dword	_ZN34_INTERNAL_71aca8fb_4_k_cu_48d680f56thrust24THRUST_300001_SM_1000_NS8cuda_cub10par_nosyncE
	.align		8
        /*00f8*/ 	.dword	_ZN34_INTERNAL_71aca8fb_4_k_cu_48d680f56thrust24THRUST_300001_SM_1000_NS6system6detail10sequential3seqE
	.align		8
        /*0100*/ 	.dword	_ZN34_INTERNAL_71aca8fb_4_k_cu_48d680f56thrust24THRUST_300001_SM_1000_NS6system3cpp3parE
	.align		8
        /*0108*/ 	.dword	_ZN34_INTERNAL_71aca8fb_4_k_cu_48d680f56thrust24THRUST_300001_SM_1000_NS12placeholders2_1E
	.align		8
        /*0110*/ 	.dword	_ZN34_INTERNAL_71aca8fb_4_k_cu_48d680f56thrust24THRUST_300001_SM_1000_NS12placeholders2_2E
	.align		8
        /*0118*/ 	.dword	_ZN34_INTERNAL_71aca8fb_4_k_cu_48d680f56thrust24THRUST_300001_SM_1000_NS12placeholders2_3E
	.align		8
        /*0120*/ 	.dword	_ZN34_INTERNAL_71aca8fb_4_k_cu_48d680f56thrust24THRUST_300001_SM_1000_NS12placeholders2_4E
	.align		8
        /*0128*/ 	.dword	_ZN34_INTERNAL_71aca8fb_4_k_cu_48d680f56thrust24THRUST_300001_SM_1000_NS12placeholders2_5E
	.align		8
        /*0130*/ 	.dword	_ZN34_INTERNAL_71aca8fb_4_k_cu_48d680f56thrust24THRUST_300001_SM_1000_NS12placeholders2_6E
	.align		8
        /*0138*/ 	.dword	_ZN34_INTERNAL_71aca8fb_4_k_cu_48d680f56thrust24THRUST_300001_SM_1000_NS12placeholders2_7E
	.align		8
        /*0140*/ 	.dword	_ZN34_INTERNAL_71aca8fb_4_k_cu_48d680f56thrust24THRUST_300001_SM_1000_NS12placeholders2_8E
	.align		8
        /*0148*/ 	.dword	_ZN34_INTERNAL_71aca8fb_4_k_cu_48d680f56thrust24THRUST_300001_SM_1000_NS12placeholders2_9E
	.align		8
        /*0150*/ 	.dword	_ZN34_INTERNAL_71aca8fb_4_k_cu_48d680f56thrust24THRUST_300001_SM_1000_NS12placeholders3_10E
	.align		8
        /*0158*/ 	.dword	_ZN34_INTERNAL_71aca8fb_4_k_cu_48d680f56thrust24THRUST_300001_SM_1000_NS3seqE
	.align		8
        /*0160*/ 	.dword	_ZN34_INTERNAL_71aca8fb_4_k_cu_48d680f56thrust24THRUST_300001_SM_1000_NS6deviceE


//--------------------- .text._ZN3cub18CUB_300001_SM_10006detail11EmptyKernelIvEEvv --------------------------
	.section	.text._ZN3cub18CUB_300001_SM_10006detail11EmptyKernelIvEEvv,"ax",@progbits
	.align	128
        .global         _ZN3cub18CUB_300001_SM_10006detail11EmptyKernelIvEEvv
        .type           _ZN3cub18CUB_300001_SM_10006detail11EmptyKernelIvEEvv,@function
        .size           _ZN3cub18CUB_300001_SM_10006detail11EmptyKernelIvEEvv,(.L_x_111 - _ZN3cub18CUB_300001_SM_10006detail11EmptyKernelIvEEvv)
        .other          _ZN3cub18CUB_300001_SM_10006detail11EmptyKernelIvEEvv,@"STO_CUDA_ENTRY STV_DEFAULT"
_ZN3cub18CUB_300001_SM_10006detail11EmptyKernelIvEEvv:
.text._ZN3cub18CUB_300001_SM_10006detail11EmptyKernelIvEEvv:
[----:B------:R-:W-:Y:S01]  /*0000*/  LDC R1, c[0x0][0x37c] ;  /* 0x0000df00ff017b82 */ /* 0x000fe20000000800 */
[----:B------:R-:W-:Y:S05]  /*0010*/  EXIT ;  /* 0x000000000000794d */ /* 0x000fea0003800000 */
.L_x_0:
[----:B------:R-:W-:-:S00]  /*0020*/  BRA `(.L_x_0) ;  /* 0xfffffffc00fc7947 */ /* 0x000fc0000383ffff */
[----:B------:R-:W-:-:S00]  /*0030*/  NOP ;  /* 0x0000000000007918 */ /* 0x000fc00000000000 */
        /* <DEDUP_REMOVED lines=12> */
.L_x_111:


//--------------------- .text._Z32calculateInterSubjectCorrelationPdPKdii --------------------------
	.section	.text._Z32calculateInterSubjectCorrelationPdPKdii,"ax",@progbits
	.align	128
        .global         _Z32calculateInterSubjectCorrelationPdPKdii
        .type           _Z32calculateInterSubjectCorrelationPdPKdii,@function
        .size           _Z32calculateInterSubjectCorrelationPdPKdii,(.L_x_107 - _Z32calculateInterSubjectCorrelationPdPKdii)
        .other          _Z32calculateInterSubjectCorrelationPdPKdii,@"STO_CUDA_ENTRY STV_DEFAULT"
_Z32calculateInterSubjectCorrelationPdPKdii:
.text._Z32calculateInterSubjectCorrelationPdPKdii:
[----:B------:R-:W-:Y:S01]  /*0000*/  LDC R1, c[0x0][0x37c] ;  /* 0x0000df00ff017b82 */ /* 0x000fe20000000800 */
[----:B------:R-:W0:Y:S07]  /*0010*/  S2R R3, SR_TID.X ;  /* 0x0000000000037919 */ /* 0x000e2e0000002100 */
[----:B------:R-:W0:Y:S01]  /*0020*/  S2UR UR4, SR_CTAID.X ;  /* 0x00000000000479c3 */ /* 0x000e220000002500 */
[----:B------:R-:W1:Y:S07]  /*0030*/  LDCU UR5, c[0x0][0x394] ;  /* 0x00007280ff0577ac */ /* 0x000e6e0008000800 */
[----:B------:R-:W0:Y:S02]  /*0040*/  LDC R0, c[0x0][0x360] ;  /* 0x0000d800ff007b82 */ /* 0x000e240000000800 */
[----:B0-----:R-:W-:-:S05]  /*0050*/  IMAD R0, R0, UR4, R3 ;  /* 0x0000000400007c24 */ /* 0x001fca000f8e0203 */
[----:B-1----:R-:W-:-:S13]  /*0060*/  ISETP.GE.AND P0, PT, R0, UR5, PT ;  /* 0x0000000500007c0c */ /* 0x002fda000bf06270 */
[----:B------:R-:W-:Y:S05]  /*0070*/  @P0 EXIT ;  /* 0x000000000000094d */ /* 0x000fea0003800000 */
[----:B------:R-:W0:Y:S01]  /*0080*/  LDCU UR5, c[0x0][0x390] ;  /* 0x00007200ff0577ac */ /* 0x000e220008000800 */
[----:B------:R-:W-:Y:S01]  /*0090*/  CS2R R10, SRZ ;  /* 0x00000000000a7805 */ /* 0x000fe2000001ff00 */
[----:B------:R-:W1:Y:S01]  /*00a0*/  LDCU.64 UR8, c[0x0][0x358] ;  /* 0x00006b00ff0877ac */ /* 0x000e620008000a00 */
[----:B0-----:R-:W-:-:S04]  /*00b0*/  UIADD3 UR4, UPT, UPT, UR5, -0x1, URZ ;  /* 0xffffffff05047890 */ /* 0x001fc8000fffe0ff */
[----:B------:R-:W-:-:S04]  /*00c0*/  UIMAD UR4, UR4, UR5, URZ ;  /* 0x00000005040472a4 */ /* 0x000fc8000f8e02ff */
[----:B------:R-:W-:Y:S02]  /*00d0*/  UISETP.GE.AND UP0, UPT, UR4, 0x2, UPT ;  /* 0x000000020400788c */ /* 0x000fe4000bf06270 */
[----:B------:R-:W-:-:S04]  /*00e0*/  ULEA.HI UR5, UR4, UR4, URZ, 0x1 ;  /* 0x0000000404057291 */ /* 0x000fc8000f8f08ff */
[----:B------:R-:W-:-:S03]  /*00f0*/  USHF.R.S32.HI UR5, URZ, 0x1, UR5 ;  /* 0x00000001ff057899 */ /* 0x000fc60008011405 */
[----:B-1----:R-:W-:Y:S09]  /*0100*/  BRA.U !UP0, `(.L_x_1) ;  /* 0x0000000508d07547 */ /* 0x002ff2000b800000 */
[----:B------:R-:W-:Y:S02]  /*0110*/  UIADD3 UR4, UPT, UPT, UR5, -0x1, URZ ;  /* 0xffffffff05047890 */ /* 0x000fe4000fffe0ff */
[----:B------:R-:W-:Y:S01]  /*0120*/  IMAD R20, R0, UR5, RZ ;  /* 0x0000000500147c24 */ /* 0x000fe2000f8e02ff */
[----:B------:R-:W-:Y:S01]  /*0130*/  ULOP3.LUT UR6, UR5, 0xf, URZ, 0xc0, !UPT ;  /* 0x0000000f05067892 */ /* 0x000fe2000f8ec0ff */
[----:B------:R-:W-:Y:S01]  /*0140*/  CS2R R10, SRZ ;  /* 0x00000000000a7805 */ /* 0x000fe2000001ff00 */
[----:B------:R-:W-:Y:S02]  /*0150*/  UISETP.GE.U32.AND UP1, UPT, UR4, 0xf, UPT ;  /* 0x0000000f0400788c */ /* 0x000fe4000bf26070 */
[----:B------:R-:W-:Y:S01]  /*0160*/  SHF.R.S32.HI R21, RZ, 0x1f, R20 ;  /* 0x0000001fff157819 */ /* 0x000fe20000011414 */
[----:B------:R-:W-:Y:S01]  /*0170*/  UISETP.NE.AND UP0, UPT, UR6, URZ, UPT ;  /* 0x000000ff0600728c */ /* 0x000fe2000bf05270 */
[----:B------:R-:W-:-:S05]  /*0180*/  UMOV UR4, URZ ;  /* 0x000000ff00047c82 */ /* 0x000fca0008000000 */
[----:B------:R-:W-:Y:S05]  /*0190*/  BRA.U !UP1, `(.L_x_2) ;  /* 0x0000000109b47547 */ /* 0x000fea000b800000 */
[----:B------:R-:W0:Y:S01]  /*01a0*/  LDCU.64 UR10, c[0x0][0x388] ;  /* 0x00007100ff0a77ac */ /* 0x000e220008000a00 */
[----:B------:R-:W-:Y:S01]  /*01b0*/  CS2R R10, SRZ ;  /* 0x00000000000a7805 */ /* 0x000fe2000001ff00 */
[----:B------:R-:W-:-:S04]  /*01c0*/  ULOP3.LUT UR4, UR5, 0x3ffffff0, URZ, 0xc0, !UPT ;  /* 0x3ffffff005047892 */ /* 0x000fc8000f8ec0ff */
[----:B------:R-:W-:Y:S01]  /*01d0*/  UIADD3 UR7, UPT, UPT, -UR4, URZ, URZ ;  /* 0x000000ff04077290 */ /* 0x000fe2000fffe1ff */
[----:B0-----:R-:W-:-:S04]  /*01e0*/  LEA R2, P0, R20, UR10, 0x3 ;  /* 0x0000000a14027c11 */ /* 0x001fc8000f8018ff */
[----:B------:R-:W-:Y:S02]  /*01f0*/  IADD3 R2, P1, PT, R2, 0x40, RZ ;  /* 0x0000004002027810 */ /* 0x000fe40007f3e0ff */
[----:B------:R-:W-:-:S05]  /*0200*/  LEA.HI.X R3, R20, UR11, R21, 0x3, P0 ;  /* 0x0000000b14037c11 */ /* 0x000fca00080f1c15 */
[----:B------:R-:W-:-:S07]  /*0210*/  IMAD.X R3, RZ, RZ, R3, P1 ;  /* 0x000000ffff037224 */ /* 0x000fce00008e0603 */
.L_x_3:
[----:B------:R-:W2:Y:S04]  /*0220*/  LDG.E.64 R12, desc[UR8][R2.64+-0x40] ;  /* 0xffffc008020c7981 */ /* 0x000ea8000c1e1b00 */
[----:B------:R-:W3:Y:S04]  /*0230*/  LDG.E.64 R24, desc[UR8][R2.64+-0x38] ;  /* 0xffffc80802187981 */ /* 0x000ee8000c1e1b00 */
[----:B------:R-:W4:Y:S04]  /*0240*/  LDG.E.64 R18, desc[UR8][R2.64+-0x30] ;  /* 0xffffd00802127981 */ /* 0x000f28000c1e1b00 */
[----:B------:R-:W5:Y:S04]  /*0250*/  LDG.E.64 R22, desc[UR8][R2.64+-0x28] ;  /* 0xffffd80802167981 */ /* 0x000f68000c1e1b00 */
[----:B------:R-:W5:Y:S04]  /*0260*/  LDG.E.64 R16, desc[UR8][R2.64+-0x20] ;  /* 0xffffe00802107981 */ /* 0x000f68000c1e1b00 */
[----:B------:R-:W5:Y:S04]  /*0270*/  LDG.E.64 R8, desc[UR8][R2.64+-0x18] ;  /* 0xffffe80802087981 */ /* 0x000f68000c1e1b00 */
[----:B------:R-:W5:Y:S04]  /*0280*/  LDG.E.64 R6, desc[UR8][R2.64+-0x10] ;  /* 0xfffff00802067981 */ /* 0x000f68000c1e1b00 */
[----:B------:R-:W5:Y:S04]  /*0290*/  LDG.E.64 R4, desc[UR8][R2.64+-0x8] ;  /* 0xfffff80802047981 */ /* 0x000f68000c1e1b00 */
[----:B------:R-:W5:Y:S01]  /*02a0*/  LDG.E.64 R14, desc[UR8][R2.64] ;  /* 0x00000008020e7981 */ /* 0x000f62000c1e1b00 */
[----:B--2---:R-:W-:-:S03]  /*02b0*/  DADD R10, R12, R10 ;  /* 0x000000000c0a7229 */ /* 0x004fc6000000000a */
[----:B------:R-:W2:Y:S05]  /*02c0*/  LDG.E.64 R12, desc[UR8][R2.64+0x8] ;  /* 0x00000808020c7981 */ /* 0x000eaa000c1e1b00 */
[----:B---3--:R-:W-:Y:S02]  /*02d0*/  DADD R24, R10, R24 ;  /* 0x000000000a187229 */ /* 0x008fe40000000018 */
[----:B------:R-:W3:Y:S06]  /*02e0*/  LDG.E.64 R10, desc[UR8][R2.64+0x10] ;  /* 0x00001008020a7981 */ /* 0x000eec000c1e1b00 */
[----:B----4-:R-:W-:Y:S01]  /*02f0*/  DADD R24, R24, R18 ;  /* 0x0000000018187229 */ /* 0x010fe20000000012 */
[----:B------:R-:W4:Y:S07]  /*0300*/  LDG.E.64 R18, desc[UR8][R2.64+0x18] ;  /* 0x0000180802127981 */ /* 0x000f2e000c1e1b00 */
[----:B-----5:R-:W-:Y:S01]  /*0310*/  DADD R24, R24, R22 ;  /* 0x0000000018187229 */ /* 0x020fe20000000016 */
[----:B------:R-:W5:Y:S07]  /*0320*/  LDG.E.64 R22, desc[UR8][R2.64+0x20] ;  /* 0x0000200802167981 */ /* 0x000f6e000c1e1b00 */
[----:B------:R-:W-:Y:S01]  /*0330*/  DADD R24, R24, R16 ;  /* 0x0000000018187229 */ /* 0x000fe20000000010 */
[----:B------:R-:W5:Y:S07]  /*0340*/  LDG.E.64 R16, desc[UR8][R2.64+0x28] ;  /* 0x0000280802107981 */ /* 0x000f6e000c1e1b00 */
[----:B------:R-:W-:Y:S01]  /*0350*/  DADD R24, R24, R8 ;  /* 0x0000000018187229 */ /* 0x000fe20000000008 */
[----:B------:R-:W5:Y:S07]  /*0360*/  LDG.E.64 R8, desc[UR8][R2.64+0x30] ;  /* 0x0000300802087981 */ /* 0x000f6e000c1e1b00 */
[----:B------:R-:W-:Y:S01]  /*0370*/  DADD R24, R24, R6 ;  /* 0x0000000018187229 */ /* 0x000fe20000000006 */
[----:B------:R0:W5:Y:S01]  /*0380*/  LDG.E.64 R6, desc[UR8][R2.64+0x38] ;  /* 0x0000380802067981 */ /* 0x000162000c1e1b00 */
[----:B------:R-:W-:-:S04]  /*0390*/  UIADD3 UR7, UPT, UPT, UR7, 0x10, URZ ;  /* 0x0000001007077890 */ /* 0x000fc8000fffe0ff */
[----:B------:R-:W-:Y:S02]  /*03a0*/  UISETP.NE.AND UP1, UPT, UR7, URZ, UPT ;  /* 0x000000ff0700728c */ /* 0x000fe4000bf25270 */
[----:B------:R-:W-:Y:S01]  /*03b0*/  DADD R4, R24, R4 ;  /* 0x0000000018047229 */ /* 0x000fe20000000004 */
[----:B0-----:R-:W-:-:S07]  /*03c0*/  IADD3 R2, P0, PT, R2, 0x80, RZ ;  /* 0x0000008002027810 */ /* 0x001fce0007f1e0ff */
[----:B------:R-:W-:Y:S01]  /*03d0*/  DADD R4, R4, R14 ;  /* 0x0000000004047229 */ /* 0x000fe2000000000e */
[----:B------:R-:W-:-:S07]  /*03e0*/  IMAD.X R3, RZ, RZ, R3, P0 ;  /* 0x000000ffff037224 */ /* 0x000fce00000e0603 */
[----:B--2---:R-:W-:-:S08]  /*03f0*/  DADD R4, R4, R12 ;  /* 0x0000000004047229 */ /* 0x004fd0000000000c */
[----:B---3--:R-:W-:-:S08]  /*0400*/  DADD R4, R4, R10 ;  /* 0x0000000004047229 */ /* 0x008fd0000000000a */
[----:B----4-:R-:W-:-:S08]  /*0410*/  DADD R4, R4, R18 ;  /* 0x0000000004047229 */ /* 0x010fd00000000012 */
[----:B-----5:R-:W-:-:S08]  /*0420*/  DADD R4, R4, R22 ;  /* 0x0000000004047229 */ /* 0x020fd00000000016 */
[----:B------:R-:W-:-:S08]  /*0430*/  DADD R4, R4, R16 ;  /* 0x0000000004047229 */ /* 0x000fd00000000010 */
[----:B------:R-:W-:-:S08]  /*0440*/  DADD R4, R4, R8 ;  /* 0x0000000004047229 */ /* 0x000fd00000000008 */
[----:B------:R-:W-:Y:S01]  /*0450*/  DADD R10, R4, R6 ;  /* 0x00000000040a7229 */ /* 0x000fe20000000006 */
[----:B------:R-:W-:Y:S10]  /*0460*/  BRA.U UP1, `(.L_x_3) ;  /* 0xfffffffd016c7547 */ /* 0x000ff4000b83ffff */
.L_x_2:
[----:B------:R-:W-:Y:S05]  /*0470*/  BRA.U !UP0, `(.L_x_1) ;  /* 0x0000000108f47547 */ /* 0x000fea000b800000 */
[----:B------:R-:W-:Y:S02]  /*0480*/  UISETP.GE.U32.AND UP0, UPT, UR6, 0x8, UPT ;  /* 0x000000080600788c */ /* 0x000fe4000bf06070 */
[----:B------:R-:W-:-:S04]  /*0490*/  ULOP3.LUT UR7, UR5, 0x7, URZ, 0xc0, !UPT ;  /* 0x0000000705077892 */ /* 0x000fc8000f8ec0ff */
[----:B------:R-:W-:-:S03]  /*04a0*/  UISETP.NE.AND UP1, UPT, UR7, URZ, UPT ;  /* 0x000000ff0700728c */ /* 0x000fc6000bf25270 */
[----:B------:R-:W-:Y:S08]  /*04b0*/  BRA.U !UP0, `(.L_x_4) ;  /* 0x0000000108587547 */ /* 0x000ff0000b800000 */
[----:B------:R-:W0:Y:S01]  /*04c0*/  LDCU.64 UR10, c[0x0][0x388] ;  /* 0x00007100ff0a77ac */ /* 0x000e220008000a00 */
[----:B------:R-:W-:-:S05]  /*04d0*/  IADD3 R2, P0, PT, R20, UR4, RZ ;  /* 0x0000000414027c10 */ /* 0x000fca000ff1e0ff */
[----:B------:R-:W-:Y:S01]  /*04e0*/  IMAD.X R3, RZ, RZ, R21, P0 ;  /* 0x000000ffff037224 */ /* 0x000fe200000e0615 */
[----:B0-----:R-:W-:-:S04]  /*04f0*/  LEA R16, P0, R2, UR10, 0x3 ;  /* 0x0000000a02107c11 */ /* 0x001fc8000f8018ff */
[----:B------:R-:W-:-:S05]  /*0500*/  LEA.HI.X R17, R2, UR11, R3, 0x3, P0 ;  /* 0x0000000b02117c11 */ /* 0x000fca00080f1c03 */
[----:B------:R-:W2:Y:S04]  /*0510*/  LDG.E.64 R18, desc[UR8][R16.64] ;  /* 0x0000000810127981 */ /* 0x000ea8000c1e1b00 */
[----:B------:R-:W3:Y:S04]  /*0520*/  LDG.E.64 R22, desc[UR8][R16.64+0x8] ;  /* 0x0000080810167981 */ /* 0x000ee8000c1e1b00 */
[----:B------:R-:W4:Y:S04]  /*0530*/  LDG.E.64 R12, desc[UR8][R16.64+0x10] ;  /* 0x00001008100c7981 */ /* 0x000f28000c1e1b00 */
[----:B------:R-:W5:Y:S04]  /*0540*/  LDG.E.64 R8, desc[UR8][R16.64+0x18] ;  /* 0x0000180810087981 */ /* 0x000f68000c1e1b00 */
[----:B------:R-:W5:Y:S04]  /*0550*/  LDG.E.64 R6, desc[UR8][R16.64+0x20] ;  /* 0x0000200810067981 */ /* 0x000f68000c1e1b00 */
[----:B------:R-:W5:Y:S04]  /*0560*/  LDG.E.64 R4, desc[UR8][R16.64+0x28] ;  /* 0x0000280810047981 */ /* 0x000f68000c1e1b00 */
[----:B------:R-:W5:Y:S04]  /*0570*/  LDG.E.64 R2, desc[UR8][R16.64+0x30] ;  /* 0x0000300810027981 */ /* 0x000f68000c1e1b00 */
[----:B------:R-:W5:Y:S01]  /*0580*/  LDG.E.64 R14, desc[UR8][R16.64+0x38] ;  /* 0x00003808100e7981 */ /* 0x000f62000c1e1b00 */
[----:B------:R-:W-:Y:S01]  /*0590*/  UIADD3 UR4, UPT, UPT, UR4, 0x8, URZ ;  /* 0x0000000804047890 */ /* 0x000fe2000fffe0ff */
[----:B--2---:R-:W-:-:S08]  /*05a0*/  DADD R18, R10, R18 ;  /* 0x000000000a127229 */ /* 0x004fd00000000012 */
[----:B---3--:R-:W-:-:S08]  /*05b0*/  DADD R18, R18, R22 ;  /* 0x0000000012127229 */ /* 0x008fd00000000016 */
[----:B----4-:R-:W-:-:S08]  /*05c0*/  DADD R12, R18, R12 ;  /* 0x00000000120c7229 */ /* 0x010fd0000000000c */
[----:B-----5:R-:W-:-:S08]  /*05d0*/  DADD R8, R12, R8 ;  /* 0x000000000c087229 */ /* 0x020fd00000000008 */
[----:B------:R-:W-:-:S08]  /*05e0*/  DADD R6, R8, R6 ;  /* 0x0000000008067229 */ /* 0x000fd00000000006 */
[----:B------:R-:W-:-:S08]  /*05f0*/  DADD R4, R6, R4 ;  /* 0x0000000006047229 */ /* 0x000fd00000000004 */
[----:B------:R-:W-:-:S08]  /*0600*/  DADD R2, R4, R2 ;  /* 0x0000000004027229 */ /* 0x000fd00000000002 */
[----:B------:R-:W-:-:S11]  /*0610*/  DADD R10, R2, R14 ;  /* 0x00000000020a7229 */ /* 0x000fd6000000000e */
.L_x_4:
        /* <DEDUP_REMOVED lines=13> */
[----:B------:R-:W5:Y:S01]  /*06f0*/  LDG.E.64 R12, desc[UR8][R2.64+0x18] ;  /* 0x00001808020c7981 */ /* 0x000f62000c1e1b00 */
[----:B------:R-:W-:Y:S01]  /*0700*/  UIADD3 UR4, UPT, UPT, UR4, 0x4, URZ ;  /* 0x0000000404047890 */ /* 0x000fe2000fffe0ff */
[----:B--2---:R-:W-:-:S08]  /*0710*/  DADD R4, R10, R4 ;  /* 0x000000000a047229 */ /* 0x004fd00000000004 */
[----:B---3--:R-:W-:-:S08]  /*0720*/  DADD R4, R4, R6 ;  /* 0x0000000004047229 */ /* 0x008fd00000000006 */
[----:B----4-:R-:W-:-:S08]  /*0730*/  DADD R4, R4, R8 ;  /* 0x0000000004047229 */ /* 0x010fd00000000008 */
[----:B-----5:R-:W-:-:S11]  /*0740*/  DADD R10, R4, R12 ;  /* 0x00000000040a7229 */ /* 0x020fd6000000000c */
.L_x_5:
[----:B------:R-:W-:Y:S05]  /*0750*/  BRA.U !UP1, `(.L_x_1) ;  /* 0x00000001093c7547 */ /* 0x000fea000b800000 */
[----:B------:R-:W0:Y:S01]  /*0760*/  LDCU.64 UR10, c[0x0][0x388] ;  /* 0x00007100ff0a77ac */ /* 0x000e220008000a00 */
[----:B------:R-:W-:Y:S01]  /*0770*/  IADD3 R5, P0, PT, R20, UR4, RZ ;  /* 0x0000000414057c10 */ /* 0x000fe2000ff1e0ff */
[----:B------:R-:W-:-:S04]  /*0780*/  UIADD3 UR6, UPT, UPT, -UR6, URZ, URZ ;  /* 0x000000ff06067290 */ /* 0x000fc8000fffe1ff */
[----:B------:R-:W-:Y:S01]  /*0790*/  IMAD.X R2, RZ, RZ, R21, P0 ;  /* 0x000000ffff027224 */ /* 0x000fe200000e0615 */
[----:B0-----:R-:W-:-:S04]  /*07a0*/  LEA R4, P1, R5, UR10, 0x3 ;  /* 0x0000000a05047c11 */ /* 0x001fc8000f8218ff */
[----:B------:R-:W-:-:S09]  /*07b0*/  LEA.HI.X R5, R5, UR11, R2, 0x3, P1 ;  /* 0x0000000b05057c11 */ /* 0x000fd200088f1c02 */
.L_x_6:
[----:B------:R-:W-:Y:S02]  /*07c0*/  IMAD.MOV.U32 R2, RZ, RZ, R4 ;  /* 0x000000ffff027224 */ /* 0x000fe400078e0004 */
[----:B------:R-:W-:-:S06]  /*07d0*/  IMAD.MOV.U32 R3, RZ, RZ, R5 ;  /* 0x000000ffff037224 */ /* 0x000fcc00078e0005 */
[----:B------:R-:W2:Y:S01]  /*07e0*/  LDG.E.64 R2, desc[UR8][R2.64] ;  /* 0x0000000802027981 */ /* 0x000ea2000c1e1b00 */
[----:B------:R-:W-:Y:S01]  /*07f0*/  UIADD3 UR6, UPT, UPT, UR6, 0x1, URZ ;  /* 0x0000000106067890 */ /* 0x000fe2000fffe0ff */
[----:B------:R-:W-:-:S03]  /*0800*/  IADD3 R4, P0, PT, R4, 0x8, RZ ;  /* 0x0000000804047810 */ /* 0x000fc60007f1e0ff */
[----:B------:R-:W-:Y:S02]  /*0810*/  UISETP.NE.AND UP0, UPT, UR6, URZ, UPT ;  /* 0x000000ff0600728c */ /* 0x000fe4000bf05270 */
[----:B------:R-:W-:Y:S01]  /*0820*/  IMAD.X R5, RZ, RZ, R5, P0 ;  /* 0x000000ffff057224 */ /* 0x000fe200000e0605 */
[----:B--2---:R-:W-:-:S06]  /*0830*/  DADD R10, R2, R10 ;  /* 0x00000000020a7229 */ /* 0x004fcc000000000a */
[----:B------:R-:W-:Y:S05]  /*0840*/  BRA.U UP0, `(.L_x_6) ;  /* 0xfffffffd00dc7547 */ /* 0x000fea000b83ffff */
.L_x_1:
[----:B------:R-:W0:Y:S01]  /*0850*/  I2F.F64 R4, UR5 ;  /* 0x0000000500047d12 */ /* 0x000e220008201c00 */
[----:B------:R-:W-:Y:S01]  /*0860*/  IMAD.MOV.U32 R2, RZ, RZ, 0x1 ;  /* 0x00000001ff027424 */ /* 0x000fe200078e00ff */
[----:B------:R-:W-:Y:S01]  /*0870*/  FSETP.GEU.AND P1, PT, |R11|, 6.5827683646048100446e-37, PT ;  /* 0x036000000b00780b */ /* 0x000fe20003f2e200 */
[----:B------:R-:W-:Y:S05]  /*0880*/  BSSY.RECONVERGENT B0, `(.L_x_7) ;  /* 0x0000010000007945 */ /* 0x000fea0003800200 */
[----:B0-----:R-:W0:Y:S02]  /*0890*/  MUFU.RCP64H R3, R5 ;  /* 0x0000000500037308 */ /* 0x001e240000001800 */
[----:B0-----:R-:W-:-:S08]  /*08a0*/  DFMA R6, -R4, R2, 1 ;  /* 0x3ff000000406742b */ /* 0x001fd00000000102 */
[----:B------:R-:W-:-:S08]  /*08b0*/  DFMA R6, R6, R6, R6 ;  /* 0x000000060606722b */ /* 0x000fd00000000006 */
[----:B------:R-:W-:-:S08]  /*08c0*/  DFMA R6, R2, R6, R2 ;  /* 0x000000060206722b */ /* 0x000fd00000000002 */
[----:B------:R-:W-:-:S08]  /*08d0*/  DFMA R2, -R4, R6, 1 ;  /* 0x3ff000000402742b */ /* 0x000fd00000000106 */
[----:B------:R-:W-:-:S08]  /*08e0*/  DFMA R2, R6, R2, R6 ;  /* 0x000000020602722b */ /* 0x000fd00000000006 */
[----:B------:R-:W-:-:S08]  /*08f0*/  DMUL R6, R2, R10 ;  /* 0x0000000a02067228 */ /* 0x000fd00000000000 */
[----:B------:R-:W-:-:S08]  /*0900*/  DFMA R8, -R4, R6, R10 ;  /* 0x000000060408722b */ /* 0x000fd0000000010a */
[----:B------:R-:W-:-:S10]  /*0910*/  DFMA R2, R2, R8, R6 ;  /* 0x000000080202722b */ /* 0x000fd40000000006 */
[----:B------:R-:W-:-:S05]  /*0920*/  FFMA R6, RZ, R5, R3 ;  /* 0x00000005ff067223 */ /* 0x000fca0000000003 */
[----:B------:R-:W-:-:S13]  /*0930*/  FSETP.GT.AND P0, PT, |R6|, 1.469367938527859385e-39, PT ;  /* 0x001000000600780b */ /* 0x000fda0003f04200 */
[----:B------:R-:W-:Y:S05]  /*0940*/  @P0 BRA P1, `(.L_x_8) ;  /* 0x00000000000c0947 */ /* 0x000fea0000800000 */
[----:B------:R-:W-:Y:S01]  /*0950*/  IMAD.MOV.U32 R6, RZ, RZ, R10 ;  /* 0x000000ffff067224 */ /* 0x000fe200078e000a */
[----:B------:R-:W-:-:S07]  /*0960*/  MOV R10, 0x980 ;  /* 0x00000980000a7802 */ /* 0x000fce0000000f00 */
[----:B------:R-:W-:Y:S05]  /*0970*/  CALL.REL.NOINC `($__internal_0_$__cuda_sm20_div_rn_f64_full) ;  /* 0x00000004005c7944 */ /* 0x000fea0003c00000 */
.L_x_8:
[----:B------:R-:W-:Y:S05]  /*0980*/  BSYNC.RECONVERGENT B0 ;  /* 0x0000000000007941 */ /* 0x000fea0003800200 */
.L_x_7:
[----:B------:R-:W-:Y:S01]  /*0990*/  DADD R2, R2, R2 ;  /* 0x0000000002027229 */ /* 0x000fe20000000002 */
[----:B------:R-:W-:Y:S01]  /*09a0*/  IMAD.MOV.U32 R4, RZ, RZ, 0x652b82fe ;  /* 0x652b82feff047424 */ /* 0x000fe200078e00ff */
[----:B------:R-:W-:Y:S01]  /*09b0*/  UMOV UR4, 0xfefa39ef ;  /* 0xfefa39ef00047882 */ /* 0x000fe20000000000 */
[----:B------:R-:W-:Y:S01]  /*09c0*/  IMAD.MOV.U32 R5, RZ, RZ, 0x3ff71547 ;  /* 0x3ff71547ff057424 */ /* 0x000fe200078e00ff */
[----:B------:R-:W-:Y:S01]  /*09d0*/  UMOV UR5, 0x3fe62e42 ;  /* 0x3fe62e4200057882 */ /* 0x000fe20000000000 */
[----:B------:R-:W-:Y:S04]  /*09e0*/  BSSY.RECONVERGENT B0, `(.L_x_9) ;  /* 0x0000037000007945 */ /* 0x000fe80003800200 */
[----:B------:R-:W-:Y:S01]  /*09f0*/  DFMA R4, R2, R4, 6.75539944105574400000e+15 ;  /* 0x433800000204742b */ /* 0x000fe20000000004 */
[----:B------:R-:W-:-:S07]  /*0a00*/  FSETP.GEU.AND P0, PT, |R3|, 4.1917929649353027344, PT ;  /* 0x4086232b0300780b */ /* 0x000fce0003f0e200 */
[----:B------:R-:W-:-:S08]  /*0a10*/  DADD R6, R4, -6.75539944105574400000e+15 ;  /* 0xc338000004067429 */ /* 0x000fd00000000000 */
[----:B------:R-:W-:Y:S01]  /*0a20*/  DFMA R8, R6, -UR4, R2 ;  /* 0x8000000406087c2b */ /* 0x000fe20008000002 */
[----:B------:R-:W-:Y:S01]  /*0a30*/  UMOV UR4, 0x3b39803f ;  /* 0x3b39803f00047882 */ /* 0x000fe20000000000 */
[----:B------:R-:W-:-:S06]  /*0a40*/  UMOV UR5, 0x3c7abc9e ;  /* 0x3c7abc9e00057882 */ /* 0x000fcc0000000000 */
[----:B------:R-:W-:Y:S01]  /*0a50*/  DFMA R6, R6, -UR4, R8 ;  /* 0x8000000406067c2b */ /* 0x000fe20008000008 */
[----:B------:R-:W-:Y:S01]  /*0a60*/  UMOV UR4, 0x69ce2bdf ;  /* 0x69ce2bdf00047882 */ /* 0x000fe20000000000 */
[----:B------:R-:W-:Y:S01]  /*0a70*/  IMAD.MOV.U32 R8, RZ, RZ, -0x35dec16 ;  /* 0xfca213eaff087424 */ /* 0x000fe200078e00ff */
[----:B------:R-:W-:Y:S01]  /*0a80*/  UMOV UR5, 0x3e5ade15 ;  /* 0x3e5ade1500057882 */ /* 0x000fe20000000000 */
[----:B------:R-:W-:-:S06]  /*0a90*/  IMAD.MOV.U32 R9, RZ, RZ, 0x3e928af3 ;  /* 0x3e928af3ff097424 */ /* 0x000fcc00078e00ff */
[----:B------:R-:W-:Y:S01]  /*0aa0*/  DFMA R8, R6, UR4, R8 ;  /* 0x0000000406087c2b */ /* 0x000fe20008000008 */
[----:B------:R-:W-:Y:S01]  /*0ab0*/  UMOV UR4, 0x62401315 ;  /* 0x6240131500047882 */ /* 0x000fe20000000000 */
[----:B------:R-:W-:-:S06]  /*0ac0*/  UMOV UR5, 0x3ec71dee ;  /* 0x3ec71dee00057882 */ /* 0x000fcc0000000000 */
[----:B------:R-:W-:Y:S01]  /*0ad0*/  DFMA R8, R6, R8, UR4 ;  /* 0x0000000406087e2b */ /* 0x000fe20008000008 */
        /* <DEDUP_REMOVED lines=20> */
[----:B------:R-:W-:-:S08]  /*0c20*/  DFMA R8, R6, R8, UR4 ;  /* 0x0000000406087e2b */ /* 0x000fd00008000008 */
[----:B------:R-:W-:-:S08]  /*0c30*/  DFMA R8, R6, R8, 1 ;  /* 0x3ff000000608742b */ /* 0x000fd00000000008 */
[----:B------:R-:W-:-:S10]  /*0c40*/  DFMA R8, R6, R8, 1 ;  /* 0x3ff000000608742b */ /* 0x000fd40000000008 */
[----:B------:R-:W-:Y:S02]  /*0c50*/  IMAD R7, R4, 0x100000, R9 ;  /* 0x0010000004077824 */ /* 0x000fe400078e0209 */
[----:B------:R-:W-:Y:S01]  /*0c60*/  IMAD.MOV.U32 R6, RZ, RZ, R8 ;  /* 0x000000ffff067224 */ /* 0x000fe200078e0008 */
[----:B------:R-:W-:Y:S06]  /*0c70*/  @!P0 BRA `(.L_x_10) ;  /* 0x0000000000348947 */ /* 0x000fec0003800000 */
[----:B------:R-:W-:Y:S01]  /*0c80*/  FSETP.GEU.AND P1, PT, |R3|, 4.2275390625, PT ;  /* 0x408748000300780b */ /* 0x000fe20003f2e200 */
[C---:B------:R-:W-:Y:S02]  /*0c90*/  DADD R6, R2.reuse, +INF ;  /* 0x7ff0000002067429 */ /* 0x040fe40000000000 */
[----:B------:R-:W-:-:S08]  /*0ca0*/  DSETP.GEU.AND P0, PT, R2, RZ, PT ;  /* 0x000000ff0200722a */ /* 0x000fd00003f0e000 */
[----:B------:R-:W-:Y:S02]  /*0cb0*/  FSEL R6, R6, RZ, P0 ;  /* 0x000000ff06067208 */ /* 0x000fe40000000000 */
[----:B------:R-:W-:Y:S01]  /*0cc0*/  @!P1 LEA.HI R5, R4, R4, RZ, 0x1 ;  /* 0x0000000404059211 */ /* 0x000fe200078f08ff */
[----:B------:R-:W-:Y:S01]  /*0cd0*/  @!P1 IMAD.MOV.U32 R2, RZ, RZ, R8 ;  /* 0x000000ffff029224 */ /* 0x000fe200078e0008 */
[----:B------:R-:W-:Y:S02]  /*0ce0*/  FSEL R7, R7, RZ, P0 ;  /* 0x000000ff07077208 */ /* 0x000fe40000000000 */
[----:B------:R-:W-:-:S05]  /*0cf0*/  @!P1 SHF.R.S32.HI R5, RZ, 0x1, R5 ;  /* 0x00000001ff059819 */ /* 0x000fca0000011405 */
[----:B------:R-:W-:Y:S02]  /*0d00*/  @!P1 IMAD.IADD R4, R4, 0x1, -R5 ;  /* 0x0000000104049824 */ /* 0x000fe400078e0a05 */
[----:B------:R-:W-:-:S03]  /*0d10*/  @!P1 IMAD R3, R5, 0x100000, R9 ;  /* 0x0010000005039824 */ /* 0x000fc600078e0209 */
[----:B------:R-:W-:Y:S01]  /*0d20*/  @!P1 LEA R5, R4, 0x3ff00000, 0x14 ;  /* 0x3ff0000004059811 */ /* 0x000fe200078ea0ff */
[----:B------:R-:W-:-:S06]  /*0d30*/  @!P1 IMAD.MOV.U32 R4, RZ, RZ, RZ ;  /* 0x000000ffff049224 */ /* 0x000fcc00078e00ff */
[----:B------:R-:W-:-:S11]  /*0d40*/  @!P1 DMUL R6, R2, R4 ;  /* 0x0000000402069228 */ /* 0x000fd60000000000 */
.L_x_10:
[----:B------:R-:W-:Y:S05]  /*0d50*/  BSYNC.RECONVERGENT B0 ;  /* 0x0000000000007941 */ /* 0x000fea0003800200 */
.L_x_9:
[C---:B------:R-:W-:Y:S01]  /*0d60*/  DADD R4, R6.reuse, 1 ;  /* 0x3ff0000006047429 */ /* 0x040fe20000000000 */
[----:B------:R-:W-:Y:S01]  /*0d70*/  IMAD.MOV.U32 R2, RZ, RZ, 0x1 ;  /* 0x00000001ff027424 */ /* 0x000fe200078e00ff */
[----:B------:R-:W-:Y:S01]  /*0d80*/  DADD R10, R6, -1 ;  /* 0xbff00000060a7429 */ /* 0x000fe20000000000 */
[----:B------:R-:W-:Y:S03]  /*0d90*/  BSSY.RECONVERGENT B0, `(.L_x_11) ;  /* 0x0000011000007945 */ /* 0x000fe60003800200 */
[----:B------:R-:W0:Y:S06]  /*0da0*/  MUFU.RCP64H R3, R5 ;  /* 0x0000000500037308 */ /* 0x000e2c0000001800 */
[----:B------:R-:W-:Y:S01]  /*0db0*/  FSETP.GEU.AND P1, PT, |R11|, 6.5827683646048100446e-37, PT ;  /* 0x036000000b00780b */ /* 0x000fe20003f2e200 */
        /* <DEDUP_REMOVED lines=14> */
.L_x_12:
[----:B------:R-:W-:Y:S05]  /*0ea0*/  BSYNC.RECONVERGENT B0 ;  /* 0x0000000000007941 */ /* 0x000fea0003800200 */
.L_x_11:
[----:B------:R-:W0:Y:S02]  /*0eb0*/  LDC.64 R4, c[0x0][0x380] ;  /* 0x0000e000ff047b82 */ /* 0x000e240000000a00 */
[----:B0-----:R-:W-:-:S05]  /*0ec0*/  IMAD.WIDE R4, R0, 0x8, R4 ;  /* 0x0000000800047825 */ /* 0x001fca00078e0204 */
[----:B------:R-:W-:Y:S01]  /*0ed0*/  STG.E.64 desc[UR8][R4.64], R2 ;  /* 0x0000000204007986 */ /* 0x000fe2000c101b08 */
[----:B------:R-:W-:Y:S05]  /*0ee0*/  EXIT ;  /* 0x000000000000794d */ /* 0x000fea0003800000 */
        .weak           $__internal_0_$__cuda_sm20_div_rn_f64_full
        .type           $__internal_0_$__cuda_sm20_div_rn_f64_full,@function
        .size           $__internal_0_$__cuda_sm20_div_rn_f64_full,(.L_x_107 - $__internal_0_$__cuda_sm20_div_rn_f64_full)
$__internal_0_$__cuda_sm20_div_rn_f64_full:
[C---:B------:R-:W-:Y:S01]  /*0ef0*/  FSETP.GEU.AND P0, PT, |R5|.reuse, 1.469367938527859385e-39, PT ;  /* 0x001000000500780b */ /* 0x040fe20003f0e200 */
[----:B------:R-:W-:Y:S01]  /*0f00*/  IMAD.MOV.U32 R7, RZ, RZ, R11 ;  /* 0x000000ffff077224 */ /* 0x000fe200078e000b */
[C---:B------:R-:W-:Y:S01]  /*0f10*/  LOP3.LUT R2, R5.reuse, 0x800fffff, RZ, 0xc0, !PT ;  /* 0x800fffff05027812 */ /* 0x040fe200078ec0ff */
[----:B------:R-:W-:Y:S01]  /*0f20*/  IMAD.MOV.U32 R16, RZ, RZ, 0x1 ;  /* 0x00000001ff107424 */ /* 0x000fe200078e00ff */
[----:B------:R-:W-:Y:S01]  /*0f30*/  LOP3.LUT R14, R5, 0x7ff00000, RZ, 0xc0, !PT ;  /* 0x7ff00000050e7812 */ /* 0x000fe200078ec0ff */
[----:B------:R-:W-:Y:S01]  /*0f40*/  BSSY.RECONVERGENT B1, `(.L_x_13) ;  /* 0x0000054000017945 */ /* 0x000fe20003800200 */
[----:B------:R-:W-:Y:S01]  /*0f50*/  LOP3.LUT R3, R2, 0x3ff00000, RZ, 0xfc, !PT ;  /* 0x3ff0000002037812 */ /* 0x000fe200078efcff */
[----:B------:R-:W-:Y:S01]  /*0f60*/  IMAD.MOV.U32 R2, RZ, RZ, R4 ;  /* 0x000000ffff027224 */ /* 0x000fe200078e0004 */
[C---:B------:R-:W-:Y:S02]  /*0f70*/  FSETP.GEU.AND P2, PT, |R7|.reuse, 1.469367938527859385e-39, PT ;  /* 0x001000000700780b */ /* 0x040fe40003f4e200 */
[----:B------:R-:W-:-:S03]  /*0f80*/  LOP3.LUT R11, R7, 0x7ff00000, RZ, 0xc0, !PT ;  /* 0x7ff00000070b7812 */ /* 0x000fc600078ec0ff */
[----:B------:R-:W-:Y:S01]  /*0f90*/  @!P0 DMUL R2, R4, 8.98846567431157953865e+307 ;  /* 0x7fe0000004028828 */ /* 0x000fe20000000000 */
[----:B------:R-:W-:-:S05]  /*0fa0*/  ISETP.GE.U32.AND P1, PT, R11, R14, PT ;  /* 0x0000000e0b00720c */ /* 0x000fca0003f26070 */
[----:B------:R-:W0:Y:S02]  /*0fb0*/  MUFU.RCP64H R17, R3 ;  /* 0x0000000300117308 */ /* 0x000e240000001800 */
[----:B------:R-:W-:Y:S01]  /*0fc0*/  @!P2 LOP3.LUT R12, R5, 0x7ff00000, RZ, 0xc0, !PT ;  /* 0x7ff00000050ca812 */ /* 0x000fe200078ec0ff */
[----:B------:R-:W-:-:S03]  /*0fd0*/  @!P2 IMAD.MOV.U32 R18, RZ, RZ, RZ ;  /* 0x000000ffff12a224 */ /* 0x000fc600078e00ff */
[----:B------:R-:W-:Y:S01]  /*0fe0*/  @!P2 ISETP.GE.U32.AND P3, PT, R11, R12, PT ;  /* 0x0000000c0b00a20c */ /* 0x000fe20003f66070 */
[----:B------:R-:W-:-:S05]  /*0ff0*/  IMAD.MOV.U32 R12, RZ, RZ, 0x1ca00000 ;  /* 0x1ca00000ff0c7424 */ /* 0x000fca00078e00ff */
[----:B------:R-:W-:-:S04]  /*1000*/  @!P2 SEL R13, R12, 0x63400000, !P3 ;  /* 0x634000000c0da807 */ /* 0x000fc80005800000 */
[----:B------:R-:W-:Y:S01]  /*1010*/  @!P2 LOP3.LUT R13, R13, 0x80000000, R7, 0xf8, !PT ;  /* 0x800000000d0da812 */ /* 0x000fe200078ef807 */
[----:B0-----:R-:W-:-:S03]  /*1020*/  DFMA R8, R16, -R2, 1 ;  /* 0x3ff000001008742b */ /* 0x001fc60000000802 */
[----:B------:R-:W-:-:S05]  /*1030*/  @!P2 LOP3.LUT R19, R13, 0x100000, RZ, 0xfc, !PT ;  /* 0x001000000d13a812 */ /* 0x000fca00078efcff */
[----:B------:R-:W-:-:S08]  /*1040*/  DFMA R8, R8, R8, R8 ;  /* 0x000000080808722b */ /* 0x000fd00000000008 */
[----:B------:R-:W-:Y:S01]  /*1050*/  DFMA R16, R16, R8, R16 ;  /* 0x000000081010722b */ /* 0x000fe20000000010 */
[----:B------:R-:W-:Y:S01]  /*1060*/  SEL R9, R12, 0x63400000, !P1 ;  /* 0x634000000c097807 */ /* 0x000fe20004800000 */
[----:B------:R-:W-:-:S03]  /*1070*/  IMAD.MOV.U32 R8, RZ, RZ, R6 ;  /* 0x000000ffff087224 */ /* 0x000fc600078e0006 */
[----:B------:R-:W-:-:S03]  /*1080*/  LOP3.LUT R9, R9, 0x800fffff, R7, 0xf8, !PT ;  /* 0x800fffff09097812 */ /* 0x000fc600078ef807 */
[----:B------:R-:W-:-:S03]  /*1090*/  DFMA R20, R16, -R2, 1 ;  /* 0x3ff000001014742b */ /* 0x000fc60000000802 */
[----:B------:R-:W-:-:S05]  /*10a0*/  @!P2 DFMA R8, R8, 2, -R18 ;  /* 0x400000000808a82b */ /* 0x000fca0000000812 */
[----:B------:R-:W-:Y:S01]  /*10b0*/  DFMA R16, R16, R20, R16 ;  /* 0x000000141010722b */ /* 0x000fe20000000010 */
[----:B------:R-:W-:Y:S02]  /*10c0*/  IMAD.MOV.U32 R21, RZ, RZ, R11 ;  /* 0x000000ffff157224 */ /* 0x000fe400078e000b */
[----:B------:R-:W-:Y:S01]  /*10d0*/  IMAD.MOV.U32 R20, RZ, RZ, R14 ;  /* 0x000000ffff147224 */ /* 0x000fe200078e000e */
[----:B------:R-:W-:Y:S02]  /*10e0*/  @!P0 LOP3.LUT R20, R3, 0x7ff00000, RZ, 0xc0, !PT ;  /* 0x7ff0000003148812 */ /* 0x000fe400078ec0ff */
[----:B------:R-:W-:Y:S02]  /*10f0*/  @!P2 LOP3.LUT R21, R9, 0x7ff00000, RZ, 0xc0, !PT ;  /* 0x7ff000000915a812 */ /* 0x000fe400078ec0ff */
[----:B------:R-:W-:Y:S01]  /*1100*/  DMUL R18, R16, R8 ;  /* 0x0000000810127228 */ /* 0x000fe20000000000 */
[----:B------:R-:W-:Y:S02]  /*1110*/  VIADD R22, R20, 0xffffffff ;  /* 0xffffffff14167836 */ /* 0x000fe40000000000 */
[----:B------:R-:W-:-:S05]  /*1120*/  VIADD R13, R21, 0xffffffff ;  /* 0xffffffff150d7836 */ /* 0x000fca0000000000 */
[----:B------:R-:W-:Y:S01]  /*1130*/  DFMA R14, R18, -R2, R8 ;  /* 0x80000002120e722b */ /* 0x000fe20000000008 */
[----:B------:R-:W-:-:S04]  /*1140*/  ISETP.GT.U32.AND P0, PT, R13, 0x7feffffe, PT ;  /* 0x7feffffe0d00780c */ /* 0x000fc80003f04070 */
[----:B------:R-:W-:-:S03]  /*1150*/  ISETP.GT.U32.OR P0, PT, R22, 0x7feffffe, P0 ;  /* 0x7feffffe1600780c */ /* 0x000fc60000704470 */
[----:B------:R-:W-:-:S10]  /*1160*/  DFMA R14, R16, R14, R18 ;  /* 0x0000000e100e722b */ /* 0x000fd40000000012 */
[----:B------:R-:W-:Y:S05]  /*1170*/  @P0 BRA `(.L_x_14) ;  /* 0x00000000006c0947 */ /* 0x000fea0003800000 */
[----:B------:R-:W-:-:S04]  /*1180*/  LOP3.LUT R16, R5, 0x7ff00000, RZ, 0xc0, !PT ;  /* 0x7ff0000005107812 */ /* 0x000fc800078ec0ff */
[CC--:B------:R-:W-:Y:S02]  /*1190*/  VIADDMNMX R6, R11.reuse, -R16.reuse, 0xb9600000, !PT ;  /* 0xb96000000b067446 */ /* 0x0c0fe40007800910 */
[----:B------:R-:W-:Y:S02]  /*11a0*/  ISETP.GE.U32.AND P0, PT, R11, R16, PT ;  /* 0x000000100b00720c */ /* 0x000fe40003f06070 */
[----:B------:R-:W-:Y:S02]  /*11b0*/  VIMNMX R6, PT, PT, R6, 0x46a00000, PT ;  /* 0x46a0000006067848 */ /* 0x000fe40003fe0100 */
[----:B------:R-:W-:-:S05]  /*11c0*/  SEL R11, R12, 0x63400000, !P0 ;  /* 0x634000000c0b7807 */ /* 0x000fca0004000000 */
[----:B------:R-:W-:Y:S02]  /*11d0*/  IMAD.IADD R11, R6, 0x1, -R11 ;  /* 0x00000001060b7824 */ /* 0x000fe400078e0a0b */
[----:B------:R-:W-:Y:S02]  /*11e0*/  IMAD.MOV.U32 R6, RZ, RZ, RZ ;  /* 0x000000ffff067224 */ /* 0x000fe400078e00ff */
[----:B------:R-:W-:-:S06]  /*11f0*/  VIADD R7, R11, 0x7fe00000 ;  /* 0x7fe000000b077836 */ /* 0x000fcc0000000000 */
[----:B------:R-:W-:-:S10]  /*1200*/  DMUL R12, R14, R6 ;  /* 0x000000060e0c7228 */ /* 0x000fd40000000000 */
[----:B------:R-:W-:-:S13]  /*1210*/  FSETP.GTU.AND P0, PT, |R13|, 1.469367938527859385e-39, PT ;  /* 0x001000000d00780b */ /* 0x000fda0003f0c200 */
[----:B------:R-:W-:Y:S05]  /*1220*/  @P0 BRA `(.L_x_15) ;  /* 0x0000000000940947 */ /* 0x000fea0003800000 */
[----:B------:R-:W-:Y:S01]  /*1230*/  DFMA R2, R14, -R2, R8 ;  /* 0x800000020e02722b */ /* 0x000fe20000000008 */
[----:B------:R-:W-:-:S09]  /*1240*/  IMAD.MOV.U32 R6, RZ, RZ, RZ ;  /* 0x000000ffff067224 */ /* 0x000fd200078e00ff */
[C---:B------:R-:W-:Y:S02]  /*1250*/  FSETP.NEU.AND P0, PT, R3.reuse, RZ, PT ;  /* 0x000000ff0300720b */ /* 0x040fe40003f0d000 */
[----:B------:R-:W-:-:S04]  /*1260*/  LOP3.LUT R5, R3, 0x80000000, R5, 0x48, !PT ;  /* 0x8000000003057812 */ /* 0x000fc800078e4805 */
[----:B------:R-:W-:-:S07]  /*1270*/  LOP3.LUT R7, R5, R7, RZ, 0xfc, !PT ;  /* 0x0000000705077212 */ /* 0x000fce00078efcff */
[----:B------:R-:W-:Y:S05]  /*1280*/  @!P0 BRA `(.L_x_15) ;  /* 0x00000000007c8947 */ /* 0x000fea0003800000 */
[----:B------:R-:W-:Y:S01]  /*1290*/  IMAD.MOV R3, RZ, RZ, -R11 ;  /* 0x000000ffff037224 */ /* 0x000fe200078e0a0b */
[----:B------:R-:W-:Y:S01]  /*12a0*/  DMUL.RP R6, R14, R6 ;  /* 0x000000060e067228 */ /* 0x000fe20000008000 */
[----:B------:R-:W-:-:S06]  /*12b0*/  IMAD.MOV.U32 R2, RZ, RZ, RZ ;  /* 0x000000ffff027224 */ /* 0x000fcc00078e00ff */
[----:B------:R-:W-:-:S03]  /*12c0*/  DFMA R2, R12, -R2, R14 ;  /* 0x800000020c02722b */ /* 0x000fc6000000000e */
[----:B------:R-:W-:-:S03]  /*12d0*/  LOP3.LUT R5, R7, R5, RZ, 0x3c, !PT ;  /* 0x0000000507057212 */ /* 0x000fc600078e3cff */
[----:B------:R-:W-:-:S04]  /*12e0*/  IADD3 R2, PT, PT, -R11, -0x43300000, RZ ;  /* 0xbcd000000b027810 */ /* 0x000fc80007ffe1ff */
[----:B------:R-:W-:-:S04]  /*12f0*/  FSETP.NEU.AND P0, PT, |R3|, R2, PT ;  /* 0x000000020300720b */ /* 0x000fc80003f0d200 */
[----:B------:R-:W-:Y:S02]  /*1300*/  FSEL R12, R6, R12, !P0 ;  /* 0x0000000c060c7208 */ /* 0x000fe40004000000 */
[----:B------:R-:W-:Y:S01]  /*1310*/  FSEL R13, R5, R13, !P0 ;  /* 0x0000000d050d7208 */ /* 0x000fe20004000000 */
[----:B------:R-:W-:Y:S06]  /*1320*/  BRA `(.L_x_15) ;  /* 0x0000000000547947 */ /* 0x000fec0003800000 */
.L_x_14:
[----:B------:R-:W-:-:S14]  /*1330*/  DSETP.NAN.AND P0, PT, R6, R6, PT ;  /* 0x000000060600722a */ /* 0x000fdc0003f08000 */
[----:B------:R-:W-:Y:S05]  /*1340*/  @P0 BRA `(.L_x_16) ;  /* 0x0000000000440947 */ /* 0x000fea0003800000 */
[----:B------:R-:W-:-:S14]  /*1350*/  DSETP.NAN.AND P0, PT, R4, R4, PT ;  /* 0x000000040400722a */ /* 0x000fdc0003f08000 */
[----:B------:R-:W-:Y:S05]  /*1360*/  @P0 BRA `(.L_x_17) ;  /* 0x0000000000300947 */ /* 0x000fea0003800000 */
[----:B------:R-:W-:Y:S01]  /*1370*/  ISETP.NE.AND P0, PT, R21, R20, PT ;  /* 0x000000141500720c */ /* 0x000fe20003f05270 */
[----:B------:R-:W-:Y:S02]  /*1380*/  IMAD.MOV.U32 R12, RZ, RZ, 0x0 ;  /* 0x00000000ff0c7424 */ /* 0x000fe400078e00ff */
[----:B------:R-:W-:-:S10]  /*1390*/  IMAD.MOV.U32 R13, RZ, RZ, -0x80000 ;  /* 0xfff80000ff0d7424 */ /* 0x000fd400078e00ff */
[----:B------:R-:W-:Y:S05]  /*13a0*/  @!P0 BRA `(.L_x_15) ;  /* 0x0000000000348947 */ /* 0x000fea0003800000 */
[----:B------:R-:W-:Y:S02]  /*13b0*/  ISETP.NE.AND P0, PT, R21, 0x7ff00000, PT ;  /* 0x7ff000001500780c */ /* 0x000fe40003f05270 */
[----:B------:R-:W-:Y:S02]  /*13c0*/  LOP3.LUT R13, R7, 0x80000000, R5, 0x48, !PT ;  /* 0x80000000070d7812 */ /* 0x000fe400078e4805 */
[----:B------:R-:W-:-:S13]  /*13d0*/  ISETP.EQ.OR P0, PT, R20, RZ, !P0 ;  /* 0x000000ff1400720c */ /* 0x000fda0004702670 */
[----:B------:R-:W-:Y:S01]  /*13e0*/  @P0 LOP3.LUT R2, R13, 0x7ff00000, RZ, 0xfc, !PT ;  /* 0x7ff000000d020812 */ /* 0x000fe200078efcff */
[----:B------:R-:W-:Y:S02]  /*13f0*/  @!P0 IMAD.MOV.U32 R12, RZ, RZ, RZ ;  /* 0x000000ffff0c8224 */ /* 0x000fe400078e00ff */
[----:B------:R-:W-:Y:S02]  /*1400*/  @P0 IMAD.MOV.U32 R12, RZ, RZ, RZ ;  /* 0x000000ffff0c0224 */ /* 0x000fe400078e00ff */
[----:B------:R-:W-:Y:S01]  /*1410*/  @P0 IMAD.MOV.U32 R13, RZ, RZ, R2 ;  /* 0x000000ffff0d0224 */ /* 0x000fe200078e0002 */
[----:B------:R-:W-:Y:S06]  /*1420*/  BRA `(.L_x_15) ;  /* 0x0000000000147947 */ /* 0x000fec0003800000 */
.L_x_17:
[----:B------:R-:W-:Y:S01]  /*1430*/  LOP3.LUT R13, R5, 0x80000, RZ, 0xfc, !PT ;  /* 0x00080000050d7812 */ /* 0x000fe200078efcff */
[----:B------:R-:W-:Y:S01]  /*1440*/  IMAD.MOV.U32 R12, RZ, RZ, R4 ;  /* 0x000000ffff0c7224 */ /* 0x000fe200078e0004 */
[----:B------:R-:W-:Y:S06]  /*1450*/  BRA `(.L_x_15) ;  /* 0x0000000000087947 */ /* 0x000fec0003800000 */
.L_x_16:
[----:B------:R-:W-:Y:S01]  /*1460*/  LOP3.LUT R13, R7, 0x80000, RZ, 0xfc, !PT ;  /* 0x00080000070d7812 */ /* 0x000fe200078efcff */
[----:B------:R-:W-:-:S07]  /*1470*/  IMAD.MOV.U32 R12, RZ, RZ, R6 ;  /* 0x000000ffff0c7224 */ /* 0x000fce00078e0006 */
.L_x_15:
[----:B------:R-:W-:Y:S05]  /*1480*/  BSYNC.RECONVERGENT B1 ;  /* 0x0000000000017941 */ /* 0x000fea0003800200 */
.L_x_13:
[----:B------:R-:W-:Y:S02]  /*1490*/  IMAD.MOV.U32 R11, RZ, RZ, 0x0 ;  /* 0x00000000ff0b7424 */ /* 0x000fe400078e00ff */
[----:B------:R-:W-:Y:S02]  /*14a0*/  IMAD.MOV.U32 R2, RZ, RZ, R12 ;  /* 0x000000ffff027224 */ /* 0x000fe400078e000c */
[----:B------:R-:W-:Y:S01]  /*14b0*/  IMAD.MOV.U32 R3, RZ, RZ, R13 ;  /* 0x000000ffff037224 */ /* 0x000fe200078e000d */
[----:B------:R-:W-:Y:S06]  /*14c0*/  RET.REL.NODEC R10 `(_Z32calculateInterSubjectCorrelationPdPKdii) ;  /* 0xffffffe80acc7950 */ /* 0x000fec0003c3ffff */
.L_x_18:
        /* <DEDUP_REMOVED lines=11> */
.L_x_107:


//--------------------- .text._Z37calculateCorrelationCoefficientMatrixPdPKdiiim --------------------------
	.section	.text._Z37calculateCorrelationCoefficientMatrixPdPKdiiim,"ax",@progbits
	.align	128
        .global         _Z37calculateCorrelationCoefficientMatrixPdPKdiiim
        .type           _Z37calculateCorrelationCoefficientMatrixPdPKdiiim,@function
        .size           _Z37calculateCorrelationCoefficientMatrixPdPKdiiim,(.L_x_110 - _Z37calculateCorrelationCoefficientMatrixPdPKdiiim)
        .other          _Z37calculateCorrelationCoefficientMatrixPdPKdiiim,@"STO_CUDA_ENTRY STV_DEFAULT"
_Z37calculateCorrelationCoefficientMatrixPdPKdiiim:
.text._Z37calculateCorrelationCoefficientMatrixPdPKdiiim:
[----:B------:R-:W-:Y:S08]  /*0000*/  LDC R1, c[0x0][0x37c] ;  /* 0x0000df00ff017b82 */ /* 0x000ff00000000800 */
[----:B------:R-:W0:Y:S01]  /*0010*/  LDC R5, c[0x0][0x390] ;  /* 0x0000e400ff057b82 */ /* 0x000e220000000800 */
[----:B------:R-:W1:Y:S01]  /*0020*/  S2R R3, SR_TID.X ;  /* 0x0000000000037919 */ /* 0x000e620000002100 */
[----:B------:R-:W2:Y:S06]  /*0030*/  LDCU UR5, c[0x0][0x398] ;  /* 0x00007300ff0577ac */ /* 0x000eac0008000800 */
[----:B------:R-:W1:Y:S08]  /*0040*/  S2UR UR4, SR_CTAID.X ;  /* 0x00000000000479c3 */ /* 0x000e700000002500 */
[----:B------:R-:W1:Y:S01]  /*0050*/  LDC R2, c[0x0][0x360] ;  /* 0x0000d800ff027b82 */ /* 0x000e620000000800 */
[----:B0-----:R-:W-:-:S04]  /*0060*/  VIADD R0, R5, 0xffffffff ;  /* 0xffffffff05007836 */ /* 0x001fc80000000000 */
[----:B------:R-:W-:-:S05]  /*0070*/  IMAD R0, R0, R5, RZ ;  /* 0x0000000500007224 */ /* 0x000fca00078e02ff */
[----:B------:R-:W-:-:S04]  /*0080*/  LEA.HI R0, R0, R0, RZ, 0x1 ;  /* 0x0000000000007211 */ /* 0x000fc800078f08ff */
[----:B------:R-:W-:Y:S01]  /*0090*/  SHF.R.S32.HI R9, RZ, 0x1, R0 ;  /* 0x00000001ff097819 */ /* 0x000fe20000011400 */
[----:B-1----:R-:W-:-:S04]  /*00a0*/  IMAD R0, R2, UR4, R3 ;  /* 0x0000000402007c24 */ /* 0x002fc8000f8e0203 */
[----:B--2---:R-:W-:-:S05]  /*00b0*/  IMAD R3, R9, UR5, RZ ;  /* 0x0000000509037c24 */ /* 0x004fca000f8e02ff */
[----:B------:R-:W-:-:S13]  /*00c0*/  ISETP.GE.AND P0, PT, R0, R3, PT ;  /* 0x000000030000720c */ /* 0x000fda0003f06270 */
[----:B------:R-:W-:Y:S05]  /*00d0*/  @P0 EXIT ;  /* 0x000000000000094d */ /* 0x000fea0003800000 */
[----:B------:R-:W-:Y:S01]  /*00e0*/  ISETP.GE.AND P0, PT, R5, 0x1, PT ;  /* 0x000000010500780c */ /* 0x000fe20003f06270 */
[----:B------:R-:W-:Y:S02]  /*00f0*/  IMAD.MOV.U32 R2, RZ, RZ, 0x1 ;  /* 0x00000001ff027424 */ /* 0x000fe400078e00ff */
[----:B------:R-:W-:Y:S02]  /*0100*/  IMAD.MOV.U32 R3, RZ, RZ, 0x0 ;  /* 0x00000000ff037424 */ /* 0x000fe400078e00ff */
[----:B------:R-:W-:Y:S02]  /*0110*/  IMAD.MOV.U32 R4, RZ, RZ, 0x1 ;  /* 0x00000001ff047424 */ /* 0x000fe400078e00ff */
[----:B------:R-:W-:-:S06]  /*0120*/  IMAD.MOV.U32 R5, RZ, RZ, 0x0 ;  /* 0x00000000ff057424 */ /* 0x000fcc00078e00ff */
[----:B------:R-:W-:Y:S05]  /*0130*/  @!P0 BRA `(.L_x_19) ;  /* 0x0000000000a88947 */ /* 0x000fea0003800000 */
[-C--:B------:R-:W-:Y:S01]  /*0140*/  IABS R8, R9.reuse ;  /* 0x0000000900087213 */ /* 0x080fe20000000000 */
[----:B------:R-:W-:Y:S01]  /*0150*/  BSSY.RECONVERGENT B0, `(.L_x_19) ;  /* 0x0000028000007945 */ /* 0x000fe20003800200 */
[----:B------:R-:W-:Y:S01]  /*0160*/  IABS R10, R9 ;  /* 0x00000009000a7213 */ /* 0x000fe20000000000 */
[----:B------:R-:W0:Y:S01]  /*0170*/  LDCU UR4, c[0x0][0x390] ;  /* 0x00007200ff0477ac */ /* 0x000e220008000800 */
[----:B------:R-:W1:Y:S01]  /*0180*/  I2F.RP R6, R8 ;  /* 0x0000000800067306 */ /* 0x000e620000209400 */
[----:B------:R-:W-:Y:S02]  /*0190*/  ISETP.GE.AND P2, PT, R0, RZ, PT ;  /* 0x000000ff0000720c */ /* 0x000fe40003f46270 */
[----:B------:R-:W-:-:S05]  /*01a0*/  IMAD.MOV R10, RZ, RZ, -R10 ;  /* 0x000000ffff0a7224 */ /* 0x000fca00078e0a0a */
[----:B-1----:R-:W1:Y:S02]  /*01b0*/  MUFU.RCP R6, R6 ;  /* 0x0000000600067308 */ /* 0x002e640000001000 */
[----:B-1----:R-:W-:Y:S01]  /*01c0*/  VIADD R4, R6, 0xffffffe ;  /* 0x0ffffffe06047836 */ /* 0x002fe20000000000 */
[----:B------:R-:W-:-:S05]  /*01d0*/  IABS R6, R0 ;  /* 0x0000000000067213 */ /* 0x000fca0000000000 */
[----:B------:R1:W2:Y:S02]  /*01e0*/  F2I.FTZ.U32.TRUNC.NTZ R5, R4 ;  /* 0x0000000400057305 */ /* 0x0002a4000021f000 */
[----:B-1----:R-:W-:Y:S02]  /*01f0*/  IMAD.MOV.U32 R4, RZ, RZ, RZ ;  /* 0x000000ffff047224 */ /* 0x002fe400078e00ff */
[----:B--2---:R-:W-:-:S04]  /*0200*/  IMAD.MOV R7, RZ, RZ, -R5 ;  /* 0x000000ffff077224 */ /* 0x004fc800078e0a05 */
[----:B------:R-:W-:-:S04]  /*0210*/  IMAD R7, R7, R8, RZ ;  /* 0x0000000807077224 */ /* 0x000fc800078e02ff */
[----:B------:R-:W-:-:S04]  /*0220*/  IMAD.HI.U32 R5, R5, R7, R4 ;  /* 0x0000000705057227 */ /* 0x000fc800078e0004 */
[----:B------:R-:W-:Y:S02]  /*0230*/  IMAD.MOV.U32 R7, RZ, RZ, R10 ;  /* 0x000000ffff077224 */ /* 0x000fe400078e000a */
[----:B------:R-:W-:-:S04]  /*0240*/  IMAD.HI.U32 R5, R5, R6, RZ ;  /* 0x0000000605057227 */ /* 0x000fc800078e00ff */
[----:B------:R-:W-:-:S05]  /*0250*/  IMAD R5, R5, R7, R6 ;  /* 0x0000000705057224 */ /* 0x000fca00078e0206 */
[----:B------:R-:W-:-:S13]  /*0260*/  ISETP.GT.U32.AND P0, PT, R8, R5, PT ;  /* 0x000000050800720c */ /* 0x000fda0003f04070 */
[----:B------:R-:W-:Y:S01]  /*0270*/  @!P0 IMAD.IADD R5, R5, 0x1, -R8 ;  /* 0x0000000105058824 */ /* 0x000fe200078e0a08 */
[----:B------:R-:W-:-:S04]  /*0280*/  ISETP.NE.AND P0, PT, R9, RZ, PT ;  /* 0x000000ff0900720c */ /* 0x000fc80003f05270 */
[----:B------:R-:W-:-:S13]  /*0290*/  ISETP.GT.U32.AND P1, PT, R8, R5, PT ;  /* 0x000000050800720c */ /* 0x000fda0003f24070 */
[----:B------:R-:W-:-:S04]  /*02a0*/  @!P1 IMAD.IADD R5, R5, 0x1, -R8 ;  /* 0x0000000105059824 */ /* 0x000fc800078e0a08 */
[----:B------:R-:W-:Y:S01]  /*02b0*/  @!P2 IMAD.MOV R5, RZ, RZ, -R5 ;  /* 0x000000ffff05a224 */ /* 0x000fe200078e0a05 */
[----:B0-----:R-:W-:-:S07]  /*02c0*/  @!P0 LOP3.LUT R5, RZ, R9, RZ, 0x33, !PT ;  /* 0x00000009ff058212 */ /* 0x001fce00078e33ff */
.L_x_21:
[----:B------:R-:W-:-:S05]  /*02d0*/  LOP3.LUT R6, RZ, R4, RZ, 0x33, !PT ;  /* 0x00000004ff067212 */ /* 0x000fca00078e33ff */
[----:B------:R-:W-:-:S05]  /*02e0*/  VIADD R6, R6, UR4 ;  /* 0x0000000406067c36 */ /* 0x000fca0008000000 */
[----:B------:R-:W-:-:S13]  /*02f0*/  ISETP.GE.AND P0, PT, R5, R6, PT ;  /* 0x000000060500720c */ /* 0x000fda0003f06270 */
[----:B------:R-:W-:Y:S05]  /*0300*/  @!P0 BRA `(.L_x_20) ;  /* 0x00000000001c8947 */ /* 0x000fea0003800000 */
[----:B------:R-:W-:Y:S02]  /*0310*/  VIADD R4, R4, 0x1 ;  /* 0x0000000104047836 */ /* 0x000fe40000000000 */
[----:B------:R-:W-:-:S03]  /*0320*/  IMAD.IADD R5, R5, 0x1, -R6 ;  /* 0x0000000105057824 */ /* 0x000fc600078e0a06 */
[----:B------:R-:W-:-:S13]  /*0330*/  ISETP.NE.AND P0, PT, R4, UR4, PT ;  /* 0x0000000404007c0c */ /* 0x000fda000bf05270 */
[----:B------:R-:W-:Y:S05]  /*0340*/  @P0 BRA `(.L_x_21) ;  /* 0xfffffffc00e00947 */ /* 0x000fea000383ffff */
[----:B------:R-:W-:Y:S02]  /*0350*/  IMAD.MOV.U32 R4, RZ, RZ, 0x1 ;  /* 0x00000001ff047424 */ /* 0x000fe400078e00ff */
[----:B------:R-:W-:Y:S01]  /*0360*/  IMAD.MOV.U32 R5, RZ, RZ, 0x0 ;  /* 0x00000000ff057424 */ /* 0x000fe200078e00ff */
[----:B------:R-:W-:Y:S06]  /*0370*/  BRA `(.L_x_22) ;  /* 0x0000000000147947 */ /* 0x000fec0003800000 */
.L_x_20:
[--C-:B------:R-:W-:Y:S01]  /*0380*/  IADD3 R7, PT, PT, R5, 0x1, R4.reuse ;  /* 0x0000000105077810 */ /* 0x100fe20007ffe004 */
[----:B------:R-:W-:Y:S02]  /*0390*/  IMAD.MOV.U32 R2, RZ, RZ, R4 ;  /* 0x000000ffff027224 */ /* 0x000fe400078e0004 */
[----:B------:R-:W-:Y:S01]  /*03a0*/  IMAD.MOV.U32 R3, RZ, RZ, RZ ;  /* 0x000000ffff037224 */ /* 0x000fe200078e00ff */
[--C-:B------:R-:W-:Y:S01]  /*03b0*/  SHF.R.S32.HI R5, RZ, 0x1f, R7.reuse ;  /* 0x0000001fff057819 */ /* 0x100fe20000011407 */
[----:B------:R-:W-:-:S07]  /*03c0*/  IMAD.MOV.U32 R4, RZ, RZ, R7 ;  /* 0x000000ffff047224 */ /* 0x000fce00078e0007 */
.L_x_22:
[----:B------:R-:W-:Y:S05]  /*03d0*/  BSYNC.RECONVERGENT B0 ;  /* 0x0000000000007941 */ /* 0x000fea0003800200 */
.L_x_19:
[-C--:B------:R-:W-:Y:S01]  /*03e0*/  IABS R8, R9.reuse ;  /* 0x0000000900087213 */ /* 0x080fe20000000000 */
[----:B------:R-:W0:Y:S01]  /*03f0*/  LDCU UR7, c[0x0][0x394] ;  /* 0x00007280ff0777ac */ /* 0x000e220008000800 */
[----:B------:R-:W-:Y:S02]  /*0400*/  IABS R12, R0 ;  /* 0x00000000000c7213 */ /* 0x000fe40000000000 */
[----:B------:R-:W-:Y:S01]  /*0410*/  CS2R R84, SRZ ;  /* 0x0000000000547805 */ /* 0x000fe2000001ff00 */
[----:B------:R-:W1:Y:S01]  /*0420*/  I2F.RP R10, R8 ;  /* 0x00000008000a7306 */ /* 0x000e620000209400 */
[----:B------:R-:W-:Y:S01]  /*0430*/  IABS R13, R9 ;  /* 0x00000009000d7213 */ /* 0x000fe20000000000 */
[----:B------:R-:W2:Y:S01]  /*0440*/  LDCU.64 UR10, c[0x0][0x3a0] ;  /* 0x00007400ff0a77ac */ /* 0x000ea20008000a00 */
[----:B------:R-:W3:Y:S05]  /*0450*/  LDCU.64 UR8, c[0x0][0x358] ;  /* 0x00006b00ff0877ac */ /* 0x000eea0008000a00 */
[----:B-1----:R-:W1:Y:S01]  /*0460*/  MUFU.RCP R10, R10 ;  /* 0x0000000a000a7308 */ /* 0x002e620000001000 */
[----:B0-----:R-:W-:-:S02]  /*0470*/  UISETP.GE.AND UP0, UPT, UR7, 0x1, UPT ;  /* 0x000000010700788c */ /* 0x001fc4000bf06270 */
[----:B------:R-:W-:Y:S01]  /*0480*/  UIADD3 UR4, UPT, UPT, UR7, -0x1, URZ ;  /* 0xffffffff07047890 */ /* 0x000fe2000fffe0ff */
[----:B-1----:R-:W-:Y:S02]  /*0490*/  VIADD R6, R10, 0xffffffe ;  /* 0x0ffffffe0a067836 */ /* 0x002fe40000000000 */
[----:B------:R-:W-:Y:S02]  /*04a0*/  IMAD.SHL.U32 R10, R4, 0x8, RZ ;  /* 0x00000008040a7824 */ /* 0x000fe400078e00ff */
[----:B------:R0:W1:Y:S02]  /*04b0*/  F2I.FTZ.U32.TRUNC.NTZ R7, R6 ;  /* 0x0000000600077305 */ /* 0x000064000021f000 */
[----:B0-----:R-:W-:Y:S02]  /*04c0*/  IMAD.MOV.U32 R6, RZ, RZ, RZ ;  /* 0x000000ffff067224 */ /* 0x001fe400078e00ff */
[----:B-1----:R-:W-:-:S04]  /*04d0*/  IMAD.MOV R11, RZ, RZ, -R7 ;  /* 0x000000ffff0b7224 */ /* 0x002fc800078e0a07 */
[----:B------:R-:W-:-:S04]  /*04e0*/  IMAD R11, R11, R8, RZ ;  /* 0x000000080b0b7224 */ /* 0x000fc800078e02ff */
[----:B------:R-:W-:Y:S01]  /*04f0*/  IMAD.HI.U32 R11, R7, R11, R6 ;  /* 0x0000000b070b7227 */ /* 0x000fe200078e0006 */
[----:B------:R-:W-:-:S03]  /*0500*/  LOP3.LUT R6, R0, R9, RZ, 0x3c, !PT ;  /* 0x0000000900067212 */ /* 0x000fc600078e3cff */
[----:B------:R-:W-:Y:S01]  /*0510*/  IMAD.MOV R7, RZ, RZ, -R13 ;  /* 0x000000ffff077224 */ /* 0x000fe200078e0a0d */
[----:B------:R-:W-:Y:S01]  /*0520*/  ISETP.GE.AND P1, PT, R6, RZ, PT ;  /* 0x000000ff0600720c */ /* 0x000fe20003f26270 */
[----:B------:R-:W-:Y:S01]  /*0530*/  IMAD.HI.U32 R79, R11, R12, RZ ;  /* 0x0000000c0b4f7227 */ /* 0x000fe200078e00ff */
[----:B------:R-:W-:Y:S02]  /*0540*/  SHF.L.U64.HI R13, R2, 0x3, R3 ;  /* 0x00000003020d7819 */ /* 0x000fe40000010203 */
[----:B------:R-:W-:Y:S01]  /*0550*/  SHF.L.U64.HI R11, R4, 0x3, R5 ;  /* 0x00000003040b7819 */ /* 0x000fe20000010205 */
[----:B------:R-:W-:Y:S02]  /*0560*/  IMAD R7, R79, R7, R12 ;  /* 0x000000074f077224 */ /* 0x000fe400078e020c */
[----:B------:R-:W-:-:S03]  /*0570*/  IMAD.SHL.U32 R12, R2, 0x8, RZ ;  /* 0x00000008020c7824 */ /* 0x000fc600078e00ff */
[----:B------:R-:W-:-:S13]  /*0580*/  ISETP.GT.U32.AND P2, PT, R8, R7, PT ;  /* 0x000000070800720c */ /* 0x000fda0003f44070 */
[----:B------:R-:W-:Y:S02]  /*0590*/  @!P2 IMAD.IADD R7, R7, 0x1, -R8 ;  /* 0x000000010707a824 */ /* 0x000fe400078e0a08 */
[----:B------:R-:W-:Y:S01]  /*05a0*/  @!P2 VIADD R79, R79, 0x1 ;  /* 0x000000014f4fa836 */ /* 0x000fe20000000000 */
[----:B------:R-:W-:Y:S02]  /*05b0*/  ISETP.NE.AND P2, PT, R9, RZ, PT ;  /* 0x000000ff0900720c */ /* 0x000fe40003f45270 */
[----:B------:R-:W-:Y:S02]  /*05c0*/  ISETP.GE.U32.AND P0, PT, R7, R8, PT ;  /* 0x000000080700720c */ /* 0x000fe40003f06070 */
[----:B------:R-:W2:Y:S11]  /*05d0*/  LDC.64 R6, c[0x0][0x388] ;  /* 0x0000e200ff067b82 */ /* 0x000eb60000000a00 */
[----:B------:R-:W-:-:S04]  /*05e0*/  @P0 VIADD R79, R79, 0x1 ;  /* 0x000000014f4f0836 */ /* 0x000fc80000000000 */
[----:B------:R-:W-:Y:S01]  /*05f0*/  @!P1 IMAD.MOV R79, RZ, RZ, -R79 ;  /* 0x000000ffff4f9224 */ /* 0x000fe200078e0a4f */
[----:B------:R-:W-:-:S05]  /*0600*/  @!P2 LOP3.LUT R79, RZ, R9, RZ, 0x33, !PT ;  /* 0x00000009ff4fa212 */ /* 0x000fca00078e33ff */
[----:B------:R-:W-:-:S04]  /*0610*/  IMAD R79, R79, UR7, RZ ;  /* 0x000000074f4f7c24 */ /* 0x000fc8000f8e02ff */
[----:B--2---:R-:W-:Y:S01]  /*0620*/  IMAD.WIDE.U32 R6, R79, UR10, R6 ;  /* 0x0000000a4f067c25 */ /* 0x004fe2000f8e0006 */
[----:B------:R-:W-:Y:S02]  /*0630*/  SHF.R.S32.HI R14, RZ, 0x1f, R79 ;  /* 0x0000001fff0e7819 */ /* 0x000fe4000001144f */
[----:B------:R-:W-:-:S03]  /*0640*/  IADD3 R4, P1, PT, R10, R6, RZ ;  /* 0x000000060a047210 */ /* 0x000fc60007f3e0ff */
[----:B------:R-:W-:-:S04]  /*0650*/  IMAD R2, R14, UR10, RZ ;  /* 0x0000000a0e027c24 */ /* 0x000fc8000f8e02ff */
[----:B------:R-:W-:Y:S01]  /*0660*/  IMAD R3, R79, UR11, R2 ;  /* 0x0000000b4f037c24 */ /* 0x000fe2000f8e0202 */
[----:B------:R-:W-:-:S03]  /*0670*/  IADD3 R2, P0, PT, R12, R6, RZ ;  /* 0x000000060c027210 */ /* 0x000fc60007f1e0ff */
[----:B------:R-:W-:-:S04]  /*0680*/  IMAD.IADD R7, R7, 0x1, R3 ;  /* 0x0000000107077824 */ /* 0x000fc800078e0203 */
[--C-:B------:R-:W-:Y:S02]  /*0690*/  IMAD.X R5, R13, 0x1, R7.reuse, P0 ;  /* 0x000000010d057824 */ /* 0x100fe400000e0607 */
[----:B------:R-:W-:Y:S01]  /*06a0*/  IMAD.X R7, R11, 0x1, R7, P1 ;  /* 0x000000010b077824 */ /* 0x000fe200008e0607 */
[----:B---3--:R-:W-:Y:S06]  /*06b0*/  BRA.U !UP0, `(.L_x_23) ;  /* 0x0000001508d87547 */ /* 0x008fec000b800000 */
[----:B------:R-:W-:Y:S01]  /*06c0*/  UISETP.GE.U32.AND UP1, UPT, UR4, 0xf, UPT ;  /* 0x0000000f0400788c */ /* 0x000fe2000bf26070 */
[----:B------:R-:W-:Y:S01]  /*06d0*/  IMAD.MOV.U32 R50, RZ, RZ, R2 ;  /* 0x000000ffff327224 */ /* 0x000fe200078e0002 */
[----:B------:R-:W-:Y:S01]  /*06e0*/  CS2R R84, SRZ ;  /* 0x0000000000547805 */ /* 0x000fe2000001ff00 */
[----:B------:R-:W-:Y:S02]  /*06f0*/  IMAD.MOV.U32 R51, RZ, RZ, R5 ;  /* 0x000000ffff337224 */ /* 0x000fe400078e0005 */
[----:B------:R-:W-:Y:S02]  /*0700*/  IMAD.MOV.U32 R78, RZ, RZ, R4 ;  /* 0x000000ffff4e7224 */ /* 0x000fe400078e0004 */
[----:B------:R-:W-:Y:S02]  /*0710*/  IMAD.MOV.U32 R45, RZ, RZ, R7 ;  /* 0x000000ffff2d7224 */ /* 0x000fe400078e0007 */
[----:B------:R-:W-:Y:S05]  /*0720*/  BRA.U !UP1, `(.L_x_24) ;  /* 0x0000000d09e07547 */ /* 0x000fea000b800000 */
[----:B------:R-:W0:Y:S01]  /*0730*/  LDC.64 R8, c[0x0][0x3a0] ;  /* 0x0000e800ff087b82 */ /* 0x000e220000000a00 */
[C---:B------:R-:W-:Y:S01]  /*0740*/  IADD3 R53, P5, PT, R79.reuse, 0x2, RZ ;  /* 0x000000024f357810 */ /* 0x040fe20007fbe0ff */
[C---:B------:R-:W-:Y:S01]  /*0750*/  IMAD.WIDE.U32 R50, R79.reuse, UR10, R12 ;  /* 0x0000000a4f327c25 */ /* 0x040fe2000f8e000c */
[C---:B------:R-:W-:Y:S01]  /*0760*/  IADD3 R55, P4, PT, R79.reuse, 0x3, RZ ;  /* 0x000000034f377810 */ /* 0x040fe20007f9e0ff */
[----:B------:R-:W-:Y:S01]  /*0770*/  ULOP3.LUT UR4, UR7, 0x7ffffff0, URZ, 0xc0, !UPT ;  /* 0x7ffffff007047892 */ /* 0x000fe2000f8ec0ff */
[C---:B------:R-:W-:Y:S01]  /*0780*/  IADD3 R57, P3, PT, R79.reuse, 0x4, RZ ;  /* 0x000000044f397810 */ /* 0x040fe20007f7e0ff */
[--C-:B------:R-:W-:Y:S01]  /*0790*/  IMAD.X R48, RZ, RZ, R14.reuse, P5 ;  /* 0x000000ffff307224 */ /* 0x100fe200028e060e */
        /* <DEDUP_REMOVED lines=15> */
[----:B------:R-:W-:Y:S01]  /*0890*/  IMAD.X R66, RZ, RZ, R14, P2 ;  /* 0x000000ffff427224 */ /* 0x000fe200010e060e */
[C---:B------:R-:W-:Y:S01]  /*08a0*/  IADD3 R75, P4, PT, R79.reuse, 0xd, RZ ;  /* 0x0000000d4f4b7810 */ /* 0x040fe20007f9e0ff */
[C---:B0-----:R-:W-:Y:S01]  /*08b0*/  IMAD.WIDE.U32 R8, R79.reuse, UR10, R8 ;  /* 0x0000000a4f087c25 */ /* 0x041fe2000f8e0008 */
[----:B------:R-:W-:-:S02]  /*08c0*/  IADD3 R77, P3, PT, R79, 0xe, RZ ;  /* 0x0000000e4f4d7810 */ /* 0x000fc40007f7e0ff */
[----:B------:R-:W-:Y:S01]  /*08d0*/  CS2R R84, SRZ ;  /* 0x0000000000547805 */ /* 0x000fe2000001ff00 */
[----:B------:R-:W0:Y:S01]  /*08e0*/  LDCU.64 UR12, c[0x0][0x388] ;  /* 0x00007100ff0c77ac */ /* 0x000e220008000a00 */
[----:B------:R-:W-:Y:S01]  /*08f0*/  IMAD.IADD R17, R3, 0x1, R9 ;  /* 0x0000000103117824 */ /* 0x000fe200078e0209 */
[----:B------:R-:W-:Y:S01]  /*0900*/  IADD3 R9, P2, PT, R79, 0xf, RZ ;  /* 0x0000000f4f097810 */ /* 0x000fe20007f5e0ff */
[----:B------:R-:W-:Y:S01]  /*0910*/  IMAD R52, R48, UR10, RZ ;  /* 0x0000000a30347c24 */ /* 0x000fe2000f8e02ff */
[-C--:B------:R-:W-:Y:S01]  /*0920*/  IADD3 R6, P1, PT, R12, R8.reuse, RZ ;  /* 0x000000080c067210 */ /* 0x080fe20007f3e0ff */
[--C-:B------:R-:W-:Y:S01]  /*0930*/  IMAD.WIDE.U32 R22, R53, UR10, R12.reuse ;  /* 0x0000000a35167c25 */ /* 0x100fe2000f8e000c */
[----:B------:R-:W-:Y:S01]  /*0940*/  IADD3 R8, P0, PT, R10, R8, RZ ;  /* 0x000000080a087210 */ /* 0x000fe20007f1e0ff */
[----:B------:R-:W-:Y:S02]  /*0950*/  UIADD3 UR4, UPT, UPT, -UR4, URZ, URZ ;  /* 0x000000ff04047290 */ /* 0x000fe4000fffe1ff */
[----:B------:R-:W-:-:S04]  /*0960*/  IMAD.WIDE.U32 R24, R55, UR10, R12 ;  /* 0x0000000a37187c25 */ /* 0x000fc8000f8e000c */
        /* <DEDUP_REMOVED lines=12> */
[----:B------:R-:W-:Y:S02]  /*0a30*/  IMAD R12, R15, UR10, RZ ;  /* 0x0000000a0f0c7c24 */ /* 0x000fe4000f8e02ff */
[----:B------:R-:W-:Y:S02]  /*0a40*/  IMAD R56, R19, UR10, RZ ;  /* 0x0000000a13387c24 */ /* 0x000fe4000f8e02ff */
[----:B------:R-:W-:Y:S02]  /*0a50*/  IMAD R19, R55, UR11, R12 ;  /* 0x0000000b37137c24 */ /* 0x000fe4000f8e020c */
[----:B------:R-:W-:Y:S02]  /*0a60*/  IMAD R12, R21, UR10, RZ ;  /* 0x0000000a150c7c24 */ /* 0x000fe4000f8e02ff */
[----:B------:R-:W-:Y:S02]  /*0a70*/  IMAD R70, R58, UR10, RZ ;  /* 0x0000000a3a467c24 */ /* 0x000fe4000f8e02ff */
[----:B------:R-:W-:-:S02]  /*0a80*/  IMAD R83, R59, UR11, R12 ;  /* 0x0000000b3b537c24 */ /* 0x000fc4000f8e020c */
[----:B------:R-:W-:Y:S02]  /*0a90*/  IMAD R12, R60, UR10, RZ ;  /* 0x0000000a3c0c7c24 */ /* 0x000fe4000f8e02ff */
[----:B------:R-:W-:Y:S02]  /*0aa0*/  IMAD R87, R61, UR11, R70 ;  /* 0x0000000b3d577c24 */ /* 0x000fe4000f8e0246 */
[----:B------:R-:W-:Y:S02]  /*0ab0*/  IMAD R89, R63, UR11, R12 ;  /* 0x0000000b3f597c24 */ /* 0x000fe4000f8e020c */
[----:B------:R-:W-:Y:S02]  /*0ac0*/  IMAD R70, R62, UR10, RZ ;  /* 0x0000000a3e467c24 */ /* 0x000fe4000f8e02ff */
[----:B------:R-:W-:Y:S02]  /*0ad0*/  IMAD R12, R64, UR10, RZ ;  /* 0x0000000a400c7c24 */ /* 0x000fe4000f8e02ff */
[----:B------:R-:W-:-:S02]  /*0ae0*/  IMAD.X R68, RZ, RZ, R14, P6 ;  /* 0x000000ffff447224 */ /* 0x000fc400030e060e */
[--C-:B------:R-:W-:Y:S02]  /*0af0*/  IMAD.X R20, RZ, RZ, R14.reuse, P5 ;  /* 0x000000ffff147224 */ /* 0x100fe400028e060e */
[--C-:B------:R-:W-:Y:S02]  /*0b00*/  IMAD.X R18, RZ, RZ, R14.reuse, P4 ;  /* 0x000000ffff127224 */ /* 0x100fe400020e060e */
[--C-:B------:R-:W-:Y:S02]  /*0b10*/  IMAD.X R16, RZ, RZ, R14.reuse, P3 ;  /* 0x000000ffff107224 */ /* 0x100fe400018e060e */
[----:B------:R-:W-:Y:S02]  /*0b20*/  IMAD.X R14, RZ, RZ, R14, P2 ;  /* 0x000000ffff0e7224 */ /* 0x000fe400010e060e */
[----:B------:R-:W-:Y:S02]  /*0b30*/  IMAD R91, R65, UR11, R70 ;  /* 0x0000000b415b7c24 */ /* 0x000fe4000f8e0246 */
[----:B------:R-:W-:-:S02]  /*0b40*/  IMAD R93, R67, UR11, R12 ;  /* 0x0000000b435d7c24 */ /* 0x000fc4000f8e020c */
[----:B------:R-:W-:Y:S02]  /*0b50*/  IMAD R70, R66, UR10, RZ ;  /* 0x0000000a42467c24 */ /* 0x000fe4000f8e02ff */
[----:B------:R-:W-:Y:S02]  /*0b60*/  IMAD R12, R68, UR10, RZ ;  /* 0x0000000a440c7c24 */ /* 0x000fe4000f8e02ff */
[----:B------:R-:W-:Y:S02]  /*0b70*/  IMAD R20, R20, UR10, RZ ;  /* 0x0000000a14147c24 */ /* 0x000fe4000f8e02ff */
[----:B------:R-:W-:Y:S02]  /*0b80*/  IMAD R18, R18, UR10, RZ ;  /* 0x0000000a12127c24 */ /* 0x000fe4000f8e02ff */
[----:B------:R-:W-:Y:S02]  /*0b90*/  IMAD R16, R16, UR10, RZ ;  /* 0x0000000a10107c24 */ /* 0x000fe4000f8e02ff */
[----:B------:R-:W-:-:S02]  /*0ba0*/  IMAD R14, R14, UR10, RZ ;  /* 0x0000000a0e0e7c24 */ /* 0x000fc4000f8e02ff */
[C---:B------:R-:W-:Y:S02]  /*0bb0*/  IMAD R15, R53.reuse, UR11, R52 ;  /* 0x0000000b350f7c24 */ /* 0x040fe4000f8e0234 */
[----:B------:R-:W-:-:S04]  /*0bc0*/  IMAD.WIDE.U32 R52, R53, UR10, R10 ;  /* 0x0000000a35347c25 */ /* 0x000fc8000f8e000a */
[----:B------:R-:W-:Y:S02]  /*0bd0*/  IMAD R21, R57, UR11, R56 ;  /* 0x0000000b39157c24 */ /* 0x000fe4000f8e0238 */
[----:B------:R-:W-:-:S04]  /*0be0*/  IMAD.WIDE.U32 R54, R55, UR10, R10 ;  /* 0x0000000a37367c25 */ /* 0x000fc8000f8e000a */
[----:B------:R-:W-:-:S04]  /*0bf0*/  IMAD.WIDE.U32 R56, R57, UR10, R10 ;  /* 0x0000000a39387c25 */ /* 0x000fc8000f8e000a */
[----:B------:R-:W-:Y:S02]  /*0c00*/  IMAD R95, R69, UR11, R70 ;  /* 0x0000000b455f7c24 */ /* 0x000fe4000f8e0246 */
[----:B------:R-:W-:Y:S02]  /*0c10*/  IMAD R97, R71, UR11, R12 ;  /* 0x0000000b47617c24 */ /* 0x000fe4000f8e020c */
[----:B------:R-:W-:Y:S02]  /*0c20*/  IMAD R99, R73, UR11, R20 ;  /* 0x0000000b49637c24 */ /* 0x000fe4000f8e0214 */
[----:B------:R-:W-:Y:S02]  /*0c30*/  IMAD R101, R75, UR11, R18 ;  /* 0x0000000b4b657c24 */ /* 0x000fe4000f8e0212 */
[----:B------:R-:W-:Y:S02]  /*0c40*/  IMAD R103, R77, UR11, R16 ;  /* 0x0000000b4d677c24 */ /* 0x000fe4000f8e0210 */
        /* <DEDUP_REMOVED lines=12> */
[----:B------:R-:W-:Y:S02]  /*0d10*/  IMAD R123, R9, UR11, R14 ;  /* 0x0000000b097b7c24 */ /* 0x000fe4000f8e020e */
[C---:B------:R-:W-:Y:S02]  /*0d20*/  IMAD.X R9, R17.reuse, 0x1, R13, P1 ;  /* 0x0000000111097824 */ /* 0x040fe400008e060d */
[----:B------:R-:W-:Y:S02]  /*0d30*/  IMAD.X R10, R17, 0x1, R11, P0 ;  /* 0x00000001110a7824 */ /* 0x000fe400000e060b */
[----:B------:R-:W-:Y:S02]  /*0d40*/  IMAD.IADD R13, R23, 0x1, R15 ;  /* 0x00000001170d7824 */ /* 0x000fe400078e020f */
[----:B------:R-:W-:Y:S02]  /*0d50*/  IMAD.IADD R14, R15, 0x1, R53 ;  /* 0x000000010f0e7824 */ /* 0x000fe400078e0235 */
[----:B------:R-:W-:-:S02]  /*0d60*/  IMAD.IADD R11, R3, 0x1, R51 ;  /* 0x00000001030b7824 */ /* 0x000fc400078e0233 */
[----:B------:R-:W-:Y:S02]  /*0d70*/  IMAD.IADD R12, R3, 0x1, R79 ;  /* 0x00000001030c7824 */ /* 0x000fe400078e024f */
[----:B------:R-:W-:Y:S02]  /*0d80*/  IMAD.IADD R15, R25, 0x1, R19 ;  /* 0x00000001190f7824 */ /* 0x000fe400078e0213 */
[----:B------:R-:W-:Y:S02]  /*0d90*/  IMAD.IADD R16, R19, 0x1, R55 ;  /* 0x0000000113107824 */ /* 0x000fe400078e0237 */
        /* <DEDUP_REMOVED lines=23> */
[----:B0-----:R-:W-:-:S07]  /*0f10*/  IMAD.IADD R3, R123, 0x1, R81 ;  /* 0x000000017b037824 */ /* 0x001fce00078e0251 */
.L_x_25:
[----:B------:R-:W-:Y:S02]  /*0f20*/  IADD3 R82, P0, PT, R50, UR12, RZ ;  /* 0x0000000c32527c10 */ /* 0x000fe4000ff1e0ff */
[----:B------:R-:W-:Y:S02]  /*0f30*/  IADD3 R86, P1, PT, R78, UR12, RZ ;  /* 0x0000000c4e567c10 */ /* 0x000fe4000ff3e0ff */
[----:B------:R-:W-:Y:S02]  /*0f40*/  IADD3.X R83, PT, PT, R11, UR13, RZ, P0, !PT ;  /* 0x0000000d0b537c10 */ /* 0x000fe400087fe4ff */
[----:B------:R-:W-:-:S04]  /*0f50*/  IADD3.X R87, PT, PT, R12, UR13, RZ, P1, !PT ;  /* 0x0000000d0c577c10 */ /* 0x000fc80008ffe4ff */
[----:B------:R-:W2:Y:S04]  /*0f60*/  LDG.E.64 R82, desc[UR8][R82.64] ;  /* 0x0000000852527981 */ /* 0x000ea8000c1e1b00 */
[----:B------:R0:W2:Y:S01]  /*0f70*/  LDG.E.64 R102, desc[UR8][R86.64] ;  /* 0x0000000856667981 */ /* 0x0000a2000c1e1b00 */
[----:B------:R-:W-:Y:S02]  /*0f80*/  IADD3 R100, P0, PT, R6, UR12, RZ ;  /* 0x0000000c06647c10 */ /* 0x000fe4000ff1e0ff */
[----:B------:R-:W-:Y:S02]  /*0f90*/  IADD3 R98, P1, PT, R8, UR12, RZ ;  /* 0x0000000c08627c10 */ /* 0x000fe4000ff3e0ff */
[----:B------:R-:W-:Y:S02]  /*0fa0*/  IADD3.X R101, PT, PT, R9, UR13, RZ, P0, !PT ;  /* 0x0000000d09657c10 */ /* 0x000fe400087fe4ff */
[----:B------:R-:W-:-:S02]  /*0fb0*/  IADD3.X R99, PT, PT, R10, UR13, RZ, P1, !PT ;  /* 0x0000000d0a637c10 */ /* 0x000fc40008ffe4ff */
[----:B------:R-:W-:Y:S02]  /*0fc0*/  IADD3 R96, P2, PT, R22, UR12, RZ ;  /* 0x0000000c16607c10 */ /* 0x000fe4000ff5e0ff */
[----:B------:R-:W-:Y:S01]  /*0fd0*/  IADD3 R94, P3, PT, R52, UR12, RZ ;  /* 0x0000000c345e7c10 */ /* 0x000fe2000ff7e0ff */
[----:B------:R-:W3:Y:S01]  /*0fe0*/  LDG.E.64 R100, desc[UR8][R100.64] ;  /* 0x0000000864647981 */ /* 0x000ee2000c1e1b00 */
[----:B------:R-:W-:Y:S02]  /*0ff0*/  IADD3.X R97, PT, PT, R13, UR13, RZ, P2, !PT ;  /* 0x0000000d0d617c10 */ /* 0x000fe400097fe4ff */
[----:B------:R-:W-:Y:S01]  /*1000*/  IADD3.X R95, PT, PT, R14, UR13, RZ, P3, !PT ;  /* 0x0000000d0e5f7c10 */ /* 0x000fe20009ffe4ff */
[----:B------:R-:W3:Y:S01]  /*1010*/  LDG.E.64 R98, desc[UR8][R98.64] ;  /* 0x0000000862627981 */ /* 0x000ee2000c1e1b00 */
[----:B------:R-:W-:Y:S02]  /*1020*/  IADD3 R92, P4, PT, R24, UR12, RZ ;  /* 0x0000000c185c7c10 */ /* 0x000fe4000ff9e0ff */
[----:B------:R-:W-:Y:S01]  /*1030*/  IADD3 R90, P5, PT, R54, UR12, RZ ;  /* 0x0000000c365a7c10 */ /* 0x000fe2000ffbe0ff */
[----:B------:R-:W4:Y:S01]  /*1040*/  LDG.E.64 R96, desc[UR8][R96.64] ;  /* 0x0000000860607981 */ /* 0x000f22000c1e1b00 */
[----:B------:R-:W-:-:S03]  /*1050*/  IADD3.X R93, PT, PT, R15, UR13, RZ, P4, !PT ;  /* 0x0000000d0f5d7c10 */ /* 0x000fc6000a7fe4ff */
[----:B------:R-:W4:Y:S01]  /*1060*/  LDG.E.64 R94, desc[UR8][R94.64] ;  /* 0x000000085e5e7981 */ /* 0x000f22000c1e1b00 */
[----:B------:R-:W-:Y:S02]  /*1070*/  IADD3.X R91, PT, PT, R16, UR13, RZ, P5, !PT ;  /* 0x0000000d105b7c10 */ /* 0x000fe4000affe4ff */
[----:B------:R-:W-:Y:S01]  /*1080*/  IADD3 R88, P0, PT, R26, UR12, RZ ;  /* 0x0000000c1a587c10 */ /* 0x000fe2000ff1e0ff */
[----:B------:R-:W5:Y:S01]  /*1090*/  LDG.E.64 R92, desc[UR8][R92.64] ;  /* 0x000000085c5c7981 */ /* 0x000f62000c1e1b00 */
[----:B0-----:R-:W-:-:S03]  /*10a0*/  IADD3 R86, P1, PT, R56, UR12, RZ ;  /* 0x0000000c38567c10 */ /* 0x001fc6000ff3e0ff */
[----:B------:R-:W5:Y:S01]  /*10b0*/  LDG.E.64 R90, desc[UR8][R90.64] ;  /* 0x000000085a5a7981 */ /* 0x000f62000c1e1b00 */
[----:B------:R-:W-:Y:S02]  /*10c0*/  IADD3.X R89, PT, PT, R17, UR13, RZ, P0, !PT ;  /* 0x0000000d11597c10 */ /* 0x000fe400087fe4ff */
[----:B------:R-:W-:-:S04]  /*10d0*/  IADD3.X R87, PT, PT, R18, UR13, RZ, P1, !PT ;  /* 0x0000000d12577c10 */ /* 0x000fc80008ffe4ff */
[----:B------:R-:W5:Y:S04]  /*10e0*/  LDG.E.64 R88, desc[UR8][R88.64] ;  /* 0x0000000858587981 */ /* 0x000f68000c1e1b00 */
[----:B------:R-:W5:Y:S01]  /*10f0*/  LDG.E.64 R86, desc[UR8][R86.64] ;  /* 0x0000000856567981 */ /* 0x000f62000c1e1b00 */
[----:B--2---:R-:W-:Y:S01]  /*1100*/  DFMA R102, R82, R102, R84 ;  /* 0x000000665266722b */ /* 0x004fe20000000054 */
[----:B------:R-:W-:Y:S02]  /*1110*/  IADD3 R84, P0, PT, R28, UR12, RZ ;  /* 0x0000000c1c547c10 */ /* 0x000fe4000ff1e0ff */
[----:B------:R-:W-:Y:S02]  /*1120*/  IADD3 R82, P1, PT, R58, UR12, RZ ;  /* 0x0000000c3a527c10 */ /* 0x000fe4000ff3e0ff */
[----:B------:R-:W-:-:S02]  /*1130*/  IADD3.X R85, PT, PT, R19, UR13, RZ, P0, !PT ;  /* 0x0000000d13557c10 */ /* 0x000fc400087fe4ff */
[----:B------:R-:W-:-:S04]  /*1140*/  IADD3.X R83, PT, PT, R20, UR13, RZ, P1, !PT ;  /* 0x0000000d14537c10 */ /* 0x000fc80008ffe4ff */
[----:B------:R-:W2:Y:S04]  /*1150*/  LDG.E.64 R84, desc[UR8][R84.64] ;  /* 0x0000000854547981 */ /* 0x000ea8000c1e1b00 */
[----:B------:R-:W2:Y:S01]  /*1160*/  LDG.E.64 R82, desc[UR8][R82.64] ;  /* 0x0000000852527981 */ /* 0x000ea2000c1e1b00 */
[----:B---3--:R-:W-:Y:S01]  /*1170*/  DFMA R98, R100, R98, R102 ;  /* 0x000000626462722b */ /* 0x008fe20000000066 */
[----:B------:R-:W-:-:S07]  /*1180*/  IADD3 R100, P0, PT, R30, UR12, RZ ;  /* 0x0000000c1e647c10 */ /* 0x000fce000ff1e0ff */
[----:B----4-:R-:W-:Y:S01]  /*1190*/  DFMA R94, R96, R94, R98 ;  /* 0x0000005e605e722b */ /* 0x010fe20000000062 */
[----:B------:R-:W-:Y:S02]  /*11a0*/  IADD3 R98, P1, PT, R60, UR12, RZ ;  /* 0x0000000c3c627c10 */ /* 0x000fe4000ff3e0ff */
[----:B------:R-:W-:Y:S02]  /*11b0*/  IADD3.X R101, PT, PT, R21, UR13, RZ, P0, !PT ;  /* 0x0000000d15657c10 */ /* 0x000fe400087fe4ff */
[----:B------:R-:W-:-:S03]  /*11c0*/  IADD3.X R99, PT, PT, R104, UR13, RZ, P1, !PT ;  /* 0x0000000d68637c10 */ /* 0x000fc60008ffe4ff */
[----:B-----5:R-:W-:Y:S01]  /*11d0*/  DFMA R90, R92, R90, R94 ;  /* 0x0000005a5c5a722b */ /* 0x020fe2000000005e */
[----:B------:R-:W-:Y:S01]  /*11e0*/  IADD3 R96, P2, PT, R32, UR12, RZ ;  /* 0x0000000c20607c10 */ /* 0x000fe2000ff5e0ff */
[----:B------:R-:W3:Y:S01]  /*11f0*/  LDG.E.64 R100, desc[UR8][R100.64] ;  /* 0x0000000864647981 */ /* 0x000ee2000c1e1b00 */
[----:B------:R-:W-:-:S03]  /*1200*/  IADD3 R94, P3, PT, R62, UR12, RZ ;  /* 0x0000000c3e5e7c10 */ /* 0x000fc6000ff7e0ff */
[----:B------:R-:W3:Y:S01]  /*1210*/  LDG.E.64 R98, desc[UR8][R98.64] ;  /* 0x0000000862627981 */ /* 0x000ee2000c1e1b00 */
[----:B------:R-:W-:Y:S02]  /*1220*/  IADD3.X R97, PT, PT, R105, UR13, RZ, P2, !PT ;  /* 0x0000000d69617c10 */ /* 0x000fe400097fe4ff */
[----:B------:R-:W-:Y:S01]  /*1230*/  IADD3.X R95, PT, PT, R106, UR13, RZ, P3, !PT ;  /* 0x0000000d6a5f7c10 */ /* 0x000fe20009ffe4ff */
[----:B------:R-:W-:Y:S01]  /*1240*/  DFMA R88, R88, R86, R90 ;  /* 0x000000565858722b */ /* 0x000fe2000000005a */
[----:B------:R-:W-:Y:S02]  /*1250*/  IADD3 R92, P4, PT, R34, UR12, RZ ;  /* 0x0000000c225c7c10 */ /* 0x000fe4000ff9e0ff */
[----:B------:R-:W-:Y:S01]  /*1260*/  IADD3 R90, P5, PT, R64, UR12, RZ ;  /* 0x0000000c405a7c10 */ /* 0x000fe2000ffbe0ff */
[----:B------:R-:W4:Y:S01]  /*1270*/  LDG.E.64 R96, desc[UR8][R96.64] ;  /* 0x0000000860607981 */ /* 0x000f22000c1e1b00 */
[----:B------:R-:W-:-:S03]  /*1280*/  IADD3.X R93, PT, PT, R107, UR13, RZ, P4, !PT ;  /* 0x0000000d6b5d7c10 */ /* 0x000fc6000a7fe4ff */
[----:B------:R-:W4:Y:S01]  /*1290*/  LDG.E.64 R94, desc[UR8][R94.64] ;  /* 0x000000085e5e7981 */ /* 0x000f22000c1e1b00 */
[----:B------:R-:W-:-:S03]  /*12a0*/  IADD3.X R91, PT, PT, R108, UR13, RZ, P5, !PT ;  /* 0x0000000d6c5b7c10 */ /* 0x000fc6000affe4ff */
[----:B------:R-:W5:Y:S04]  /*12b0*/  LDG.E.64 R92, desc[UR8][R92.64] ;  /* 0x000000085c5c7981 */ /* 0x000f68000c1e1b00 */
[----:B------:R-:W5:Y:S01]  /*12c0*/  LDG.E.64 R90, desc[UR8][R90.64] ;  /* 0x000000085a5a7981 */ /* 0x000f62000c1e1b00 */
[----:B--2---:R-:W-:Y:S01]  /*12d0*/  DFMA R102, R84, R82, R88 ;  /* 0x000000525466722b */ /* 0x004fe20000000058 */
[----:B------:R-:W-:Y:S02]  /*12e0*/  IADD3 R88, P0, PT, R36, UR12, RZ ;  /* 0x0000000c24587c10 */ /* 0x000fe4000ff1e0ff */
[----:B------:R-:W-:Y:S02]  /*12f0*/  IADD3 R82, P1, PT, R66, UR12, RZ ;  /* 0x0000000c42527c10 */ /* 0x000fe4000ff3e0ff */
[----:B------:R-:W-:-:S02]  /*1300*/  IADD3.X R89, PT, PT, R109, UR13, RZ, P0, !PT ;  /* 0x0000000d6d597c10 */ /* 0x000fc400087fe4ff */
[----:B------:R-:W-:Y:S02]  /*1310*/  IADD3.X R83, PT, PT, R110, UR13, RZ, P1, !PT ;  /* 0x0000000d6e537c10 */ /* 0x000fe40008ffe4ff */
[----:B------:R-:W-:Y:S02]  /*1320*/  IADD3 R86, P0, PT, R38, UR12, RZ ;  /* 0x0000000c26567c10 */ /* 0x000fe4000ff1e0ff */
[----:B------:R-:W-:Y:S01]  /*1330*/  IADD3 R84, P1, PT, R68, UR12, RZ ;  /* 0x0000000c44547c10 */ /* 0x000fe2000ff3e0ff */
[----:B------:R-:W2:Y:S01]  /*1340*/  LDG.E.64 R88, desc[UR8][R88.64] ;  /* 0x0000000858587981 */ /* 0x000ea2000c1e1b00 */
[----:B------:R-:W-:-:S03]  /*1350*/  IADD3.X R87, PT, PT, R111, UR13, RZ, P0, !PT ;  /* 0x0000000d6f577c10 */ /* 0x000fc600087fe4ff */
[----:B------:R-:W2:Y:S01]  /*1360*/  LDG.E.64 R82, desc[UR8][R82.64] ;  /* 0x0000000852527981 */ /* 0x000ea2000c1e1b00 */
[----:B------:R-:W-:-:S03]  /*1370*/  IADD3.X R85, PT, PT, R112, UR13, RZ, P1, !PT ;  /* 0x0000000d70557c10 */ /* 0x000fc60008ffe4ff */
[----:B------:R-:W2:Y:S04]  /*1380*/  LDG.E.64 R86, desc[UR8][R86.64] ;  /* 0x0000000856567981 */ /* 0x000ea8000c1e1b00 */
[----:B------:R-:W2:Y:S01]  /*1390*/  LDG.E.64 R84, desc[UR8][R84.64] ;  /* 0x0000000854547981 */ /* 0x000ea2000c1e1b00 */
[----:B---3--:R-:W-:-:S08]  /*13a0*/  DFMA R98, R100, R98, R102 ;  /* 0x000000626462722b */ /* 0x008fd00000000066 */
[----:B----4-:R-:W-:-:S08]  /*13b0*/  DFMA R94, R96, R94, R98 ;  /* 0x0000005e605e722b */ /* 0x010fd00000000062 */
[----:B-----5:R-:W-:Y:S01]  /*13c0*/  DFMA R90, R92, R90, R94 ;  /* 0x0000005a5c5a722b */ /* 0x020fe2000000005e */
[----:B------:R-:W-:Y:S02]  /*13d0*/  IADD3 R100, P0, PT, R40, UR12, RZ ;  /* 0x0000000c28647c10 */ /* 0x000fe4000ff1e0ff */
[----:B------:R-:W-:Y:S02]  /*13e0*/  IADD3 R98, P1, PT, R70, UR12, RZ ;  /* 0x0000000c46627c10 */ /* 0x000fe4000ff3e0ff */
[----:B------:R-:W-:Y:S02]  /*13f0*/  IADD3.X R101, PT, PT, R113, UR13, RZ, P0, !PT ;  /* 0x0000000d71657c10 */ /* 0x000fe400087fe4ff */
[----:B------:R-:W-:Y:S02]  /*1400*/  IADD3.X R99, PT, PT, R114, UR13, RZ, P1, !PT ;  /* 0x0000000d72637c10 */ /* 0x000fe40008ffe4ff */
[----:B------:R-:W-:Y:S02]  /*1410*/  IADD3 R92, P4, PT, R44, UR12, RZ ;  /* 0x0000000c2c5c7c10 */ /* 0x000fe4000ff9e0ff */
[----:B------:R-:W-:-:S02]  /*1420*/  IADD3 R94, P5, PT, R74, UR12, RZ ;  /* 0x0000000c4a5e7c10 */ /* 0x000fc4000ffbe0ff */
[----:B------:R-:W-:Y:S02]  /*1430*/  IADD3.X R93, PT, PT, R117, UR13, RZ, P4, !PT ;  /* 0x0000000d755d7c10 */ /* 0x000fe4000a7fe4ff */
[----:B------:R-:W-:Y:S02]  /*1440*/  IADD3.X R95, PT, PT, R118, UR13, RZ, P5, !PT ;  /* 0x0000000d765f7c10 */ /* 0x000fe4000affe4ff */
[----:B------:R-:W-:Y:S02]  /*1450*/  IADD3 R96, P0, PT, R46, UR12, RZ ;  /* 0x0000000c2e607c10 */ /* 0x000fe4000ff1e0ff */
[----:B------:R-:W-:Y:S01]  /*1460*/  IADD3 R102, P1, PT, R76, UR12, RZ ;  /* 0x0000000c4c667c10 */ /* 0x000fe2000ff3e0ff */
[----:B------:R-:W3:Y:S01]  /*1470*/  LDG.E.64 R92, desc[UR8][R92.64] ;  /* 0x000000085c5c7981 */ /* 0x000ee2000c1e1b00 */
[----:B------:R-:W-:-:S03]  /*1480*/  IADD3.X R97, PT, PT, R119, UR13, RZ, P0, !PT ;  /* 0x0000000d77617c10 */ /* 0x000fc600087fe4ff */
[----:B------:R-:W3:Y:S01]  /*1490*/  LDG.E.64 R94, desc[UR8][R94.64] ;  /* 0x000000085e5e7981 */ /* 0x000ee2000c1e1b00 */
[----:B------:R-:W-:-:S03]  /*14a0*/  IADD3.X R103, PT, PT, R120, UR13, RZ, P1, !PT ;  /* 0x0000000d78677c10 */ /* 0x000fc60008ffe4ff */
[----:B------:R-:W4:Y:S04]  /*14b0*/  LDG.E.64 R96, desc[UR8][R96.64] ;  /* 0x0000000860607981 */ /* 0x000f28000c1e1b00 */
[----:B------:R-:W4:Y:S01]  /*14c0*/  LDG.E.64 R102, desc[UR8][R102.64] ;  /* 0x0000000866667981 */ /* 0x000f22000c1e1b00 */
[----:B--2---:R-:W-:Y:S01]  /*14d0*/  DFMA R88, R88, R82, R90 ;  /* 0x000000525858722b */ /* 0x004fe2000000005a */
[----:B------:R-:W-:-:S07]  /*14e0*/  IADD3 R90, P3, PT, R72, UR12, RZ ;  /* 0x0000000c485a7c10 */ /* 0x000fce000ff7e0ff */
[----:B------:R-:W-:Y:S01]  /*14f0*/  DFMA R82, R86, R84, R88 ;  /* 0x000000545652722b */ /* 0x000fe20000000058 */
[----:B------:R-:W-:Y:S01]  /*1500*/  IADD3 R88, P2, PT, R42, UR12, RZ ;  /* 0x0000000c2a587c10 */ /* 0x000fe2000ff5e0ff */
[----:B------:R0:W2:Y:S01]  /*1510*/  LDG.E.64 R84, desc[UR8][R100.64] ;  /* 0x0000000864547981 */ /* 0x0000a2000c1e1b00 */
[----:B------:R-:W-:-:S03]  /*1520*/  IADD3.X R91, PT, PT, R116, UR13, RZ, P3, !PT ;  /* 0x0000000d745b7c10 */ /* 0x000fc60009ffe4ff */
[----:B------:R1:W2:Y:S01]  /*1530*/  LDG.E.64 R86, desc[UR8][R98.64] ;  /* 0x0000000862567981 */ /* 0x0002a2000c1e1b00 */
[----:B------:R-:W-:-:S03]  /*1540*/  IADD3.X R89, PT, PT, R115, UR13, RZ, P2, !PT ;  /* 0x0000000d73597c10 */ /* 0x000fc600097fe4ff */
[----:B------:R-:W5:Y:S04]  /*1550*/  LDG.E.64 R90, desc[UR8][R90.64] ;  /* 0x000000085a5a7981 */ /* 0x000f68000c1e1b00 */
[----:B------:R-:W5:Y:S01]  /*1560*/  LDG.E.64 R88, desc[UR8][R88.64] ;  /* 0x0000000858587981 */ /* 0x000f62000c1e1b00 */
[----:B0-----:R-:W-:Y:S02]  /*1570*/  IADD3 R100, P1, PT, R80, UR12, RZ ;  /* 0x0000000c50647c10 */ /* 0x001fe4000ff3e0ff */
[----:B-1----:R-:W-:Y:S02]  /*1580*/  IADD3 R98, P0, PT, R48, UR12, RZ ;  /* 0x0000000c30627c10 */ /* 0x002fe4000ff1e0ff */
[----:B------:R-:W-:Y:S02]  /*1590*/  IADD3.X R101, PT, PT, R3, UR13, RZ, P1, !PT ;  /* 0x0000000d03657c10 */ /* 0x000fe40008ffe4ff */
[----:B------:R-:W-:-:S04]  /*15a0*/  IADD3.X R99, PT, PT, R121, UR13, RZ, P0, !PT ;  /* 0x0000000d79637c10 */ /* 0x000fc800087fe4ff */
[----:B------:R-:W4:Y:S04]  /*15b0*/  LDG.E.64 R100, desc[UR8][R100.64] ;  /* 0x0000000864647981 */ /* 0x000f28000c1e1b00 */
[----:B------:R-:W4:Y:S01]  /*15c0*/  LDG.E.64 R98, desc[UR8][R98.64] ;  /* 0x0000000862627981 */ /* 0x000f22000c1e1b00 */
[----:B------:R-:W-:-:S04]  /*15d0*/  UIADD3 UR4, UPT, UPT, UR4, 0x10, URZ ;  /* 0x0000001004047890 */ /* 0x000fc8000fffe0ff */
[----:B------:R-:W-:Y:S02]  /*15e0*/  UISETP.NE.AND UP1, UPT, UR4, URZ, UPT ;  /* 0x000000ff0400728c */ /* 0x000fe4000bf25270 */
[----:B------:R-:W-:-:S04]  /*15f0*/  ULEA UR12, UP2, UR10, UR12, 0x4 ;  /* 0x0000000c0a0c7291 */ /* 0x000fc8000f8420ff */
[----:B------:R-:W-:Y:S01]  /*1600*/  ULEA.HI.X UR13, UR10, UR13, UR11, 0x4, UP2 ;  /* 0x0000000d0a0d7291 */ /* 0x000fe200090f240b */
[----:B--2---:R-:W-:-:S08]  /*1610*/  DFMA R82, R84, R86, R82 ;  /* 0x000000565452722b */ /* 0x004fd00000000052 */
[----:B-----5:R-:W-:-:S08]  /*1620*/  DFMA R82, R88, R90, R82 ;  /* 0x0000005a5852722b */ /* 0x020fd00000000052 */
[----:B---3--:R-:W-:-:S08]  /*1630*/  DFMA R82, R92, R94, R82 ;  /* 0x0000005e5c52722b */ /* 0x008fd00000000052 */
[----:B----4-:R-:W-:-:S08]  /*1640*/  DFMA R82, R96, R102, R82 ;  /* 0x000000666052722b */ /* 0x010fd00000000052 */
[----:B------:R-:W-:Y:S01]  /*1650*/  DFMA R84, R98, R100, R82 ;  /* 0x000000646254722b */ /* 0x000fe20000000052 */
[----:B------:R-:W-:Y:S10]  /*1660*/  BRA.U UP1, `(.L_x_25) ;  /* 0xfffffff9012c7547 */ /* 0x000ff4000b83ffff */
[----:B------:R-:W-:Y:S02]  /*1670*/  IADD3 R50, P0, PT, R50, UR12, RZ ;  /* 0x0000000c32327c10 */ /* 0x000fe4000ff1e0ff */
[----:B------:R-:W-:Y:S02]  /*1680*/  IADD3 R78, P1, PT, R78, UR12, RZ ;  /* 0x0000000c4e4e7c10 */ /* 0x000fe4000ff3e0ff */
[----:B------:R-:W-:Y:S02]  /*1690*/  IADD3.X R51, PT, PT, R11, UR13, RZ, P0, !PT ;  /* 0x0000000d0b337c10 */ /* 0x000fe400087fe4ff */
[----:B------:R-:W-:-:S09]  /*16a0*/  IADD3.X R45, PT, PT, R12, UR13, RZ, P1, !PT ;  /* 0x0000000d0c2d7c10 */ /* 0x000fd20008ffe4ff */
.L_x_24:
[----:B------:R-:W-:-:S09]  /*16b0*/  ULOP3.LUT UP1, UR4, UR7, 0xf, URZ, 0xc0, !UPT ;  /* 0x0000000f07047892 */ /* 0x000fd2000f82c0ff */
[----:B------:R-:W-:Y:S05]  /*16c0*/  BRA.U !UP1, `(.L_x_23) ;  /* 0x0000000509d47547 */ /* 0x000fea000b800000 */
[----:B------:R-:W-:Y:S02]  /*16d0*/  UISETP.GE.U32.AND UP1, UPT, UR4, 0x8, UPT ;  /* 0x000000080400788c */ /* 0x000fe4000bf26070 */
[----:B------:R-:W-:-:S04]  /*16e0*/  ULOP3.LUT UR5, UR7, 0x7, URZ, 0xc0, !UPT ;  /* 0x0000000707057892 */ /* 0x000fc8000f8ec0ff */
[----:B------:R-:W-:-:S03]  /*16f0*/  UISETP.NE.AND UP2, UPT, UR5, URZ, UPT ;  /* 0x000000ff0500728c */ /* 0x000fc6000bf45270 */
[----:B------:R-:W-:Y:S08]  /*1700*/  BRA.U !UP1, `(.L_x_26) ;  /* 0x0000000109f07547 */ /* 0x000ff0000b800000 */
[----:B------:R-:W-:Y:S01]  /*1710*/  IMAD.MOV.U32 R8, RZ, RZ, R50 ;  /* 0x000000ffff087224 */ /* 0x000fe200078e0032 */
[----:B------:R-:W-:Y:S01]  /*1720*/  IADD3 R12, P0, PT, R50, UR10, RZ ;  /* 0x0000000a320c7c10 */ /* 0x000fe2000ff1e0ff */
[----:B------:R-:W-:Y:S01]  /*1730*/  IMAD.MOV.U32 R9, RZ, RZ, R51 ;  /* 0x000000ffff097224 */ /* 0x000fe200078e0033 */
[----:B------:R-:W-:Y:S01]  /*1740*/  IADD3 R14, P1, PT, R78, UR10, RZ ;  /* 0x0000000a4e0e7c10 */ /* 0x000fe2000ff3e0ff */
[----:B------:R-:W-:Y:S02]  /*1750*/  IMAD.MOV.U32 R10, RZ, RZ, R78 ;  /* 0x000000ffff0a7224 */ /* 0x000fe400078e004e */
[----:B------:R-:W-:Y:S02]  /*1760*/  IMAD.MOV.U32 R11, RZ, RZ, R45 ;  /* 0x000000ffff0b7224 */ /* 0x000fe400078e002d */
[----:B------:R-:W2:Y:S01]  /*1770*/  LDG.E.64 R8, desc[UR8][R8.64] ;  /* 0x0000000808087981 */ /* 0x000ea2000c1e1b00 */
[----:B------:R-:W-:Y:S02]  /*1780*/  IADD3.X R13, PT, PT, R51, UR11, RZ, P0, !PT ;  /* 0x0000000b330d7c10 */ /* 0x000fe400087fe4ff */
[----:B------:R-:W-:Y:S01]  /*1790*/  IADD3.X R15, PT, PT, R45, UR11, RZ, P1, !PT ;  /* 0x0000000b2d0f7c10 */ /* 0x000fe20008ffe4ff */
[----:B------:R-:W2:Y:S01]  /*17a0*/  LDG.E.64 R10, desc[UR8][R10.64] ;  /* 0x000000080a0a7981 */ /* 0x000ea2000c1e1b00 */
[----:B------:R-:W-:-:S02]  /*17b0*/  IADD3 R16, P0, PT, R12, UR10, RZ ;  /* 0x0000000a0c107c10 */ /* 0x000fc4000ff1e0ff */
[----:B------:R-:W-:Y:S02]  /*17c0*/  IADD3 R18, P1, PT, R14, UR10, RZ ;  /* 0x0000000a0e127c10 */ /* 0x000fe4000ff3e0ff */
[----:B------:R-:W-:Y:S02]  /*17d0*/  IADD3.X R17, PT, PT, R13, UR11, RZ, P0, !PT ;  /* 0x0000000b0d117c10 */ /* 0x000fe400087fe4ff */
[----:B------:R-:W-:Y:S01]  /*17e0*/  IADD3.X R19, PT, PT, R15, UR11, RZ, P1, !PT ;  /* 0x0000000b0f137c10 */ /* 0x000fe20008ffe4ff */
[----:B------:R-:W3:Y:S01]  /*17f0*/  LDG.E.64 R12, desc[UR8][R12.64] ;  /* 0x000000080c0c7981 */ /* 0x000ee2000c1e1b00 */
[----:B------:R-:W-:-:S03]  /*1800*/  IADD3 R20, P0, PT, R16, UR10, RZ ;  /* 0x0000000a10147c10 */ /* 0x000fc6000ff1e0ff */
[----:B------:R-:W3:Y:S01]  /*1810*/  LDG.E.64 R14, desc[UR8][R14.64] ;  /* 0x000000080e0e7981 */ /* 0x000ee2000c1e1b00 */
[----:B------:R-:W-:Y:S02]  /*1820*/  IADD3 R22, P1, PT, R18, UR10, RZ ;  /* 0x0000000a12167c10 */ /* 0x000fe4000ff3e0ff */
[----:B------:R-:W-:Y:S02]  /*1830*/  IADD3.X R21, PT, PT, R17, UR11, RZ, P0, !PT ;  /* 0x0000000b11157c10 */ /* 0x000fe400087fe4ff */
[----:B------:R-:W-:Y:S01]  /*1840*/  IADD3.X R23, PT, PT, R19, UR11, RZ, P1, !PT ;  /* 0x0000000b13177c10 */ /* 0x000fe20008ffe4ff */
[----:B------:R-:W4:Y:S01]  /*1850*/  LDG.E.64 R16, desc[UR8][R16.64] ;  /* 0x0000000810107981 */ /* 0x000f22000c1e1b00 */
[----:B------:R-:W-:-:S03]  /*1860*/  IADD3 R24, P0, PT, R20, UR10, RZ ;  /* 0x0000000a14187c10 */ /* 0x000fc6000ff1e0ff */
[----:B------:R-:W4:Y:S01]  /*1870*/  LDG.E.64 R18, desc[UR8][R18.64] ;  /* 0x0000000812127981 */ /* 0x000f22000c1e1b00 */
[----:B------:R-:W-:Y:S02]  /*1880*/  IADD3 R26, P1, PT, R22, UR10, RZ ;  /* 0x0000000a161a7c10 */ /* 0x000fe4000ff3e0ff */
[----:B------:R-:W-:Y:S02]  /*1890*/  IADD3.X R25, PT, PT, R21, UR11, RZ, P0, !PT ;  /* 0x0000000b15197c10 */ /* 0x000fe400087fe4ff */
[----:B------:R-:W-:Y:S01]  /*18a0*/  IADD3.X R27, PT, PT, R23, UR11, RZ, P1, !PT ;  /* 0x0000000b171b7c10 */ /* 0x000fe20008ffe4ff */
[----:B------:R-:W5:Y:S01]  /*18b0*/  LDG.E.64 R20, desc[UR8][R20.64] ;  /* 0x0000000814147981 */ /* 0x000f62000c1e1b00 */
[----:B------:R-:W-:-:S03]  /*18c0*/  IADD3 R28, P0, PT, R24, UR10, RZ ;  /* 0x0000000a181c7c10 */ /* 0x000fc6000ff1e0ff */
[----:B------:R-:W5:Y:S01]  /*18d0*/  LDG.E.64 R22, desc[UR8][R22.64] ;  /* 0x0000000816167981 */ /* 0x000f62000c1e1b00 */
        /* <DEDUP_REMOVED lines=13> */
[----:B------:R-:W-:Y:S01]  /*19b0*/  IADD3.X R43, PT, PT, R33, UR11, RZ, P0, !PT ;  /* 0x0000000b212b7c10 */ /* 0x000fe200087fe4ff */
[----:B------:R-:W5:Y:S01]  /*19c0*/  LDG.E.64 R34, desc[UR8][R40.64] ;  /* 0x0000000828227981 */ /* 0x000f62000c1e1b00 */
[----:B------:R-:W-:-:S03]  /*19d0*/  IADD3.X R45, PT, PT, R41, UR11, RZ, P1, !PT ;  /* 0x0000000b292d7c10 */ /* 0x000fc60008ffe4ff */
[----:B------:R-:W5:Y:S04]  /*19e0*/  LDG.E.64 R32, desc[UR8][R32.64] ;  /* 0x0000000820207981 */ /* 0x000f68000c1e1b00 */
[----:B------:R-:W5:Y:S04]  /*19f0*/  LDG.E.64 R36, desc[UR8][R42.64] ;  /* 0x000000082a247981 */ /* 0x000f68000c1e1b00 */
[----:B------:R0:W5:Y:S01]  /*1a00*/  LDG.E.64 R38, desc[UR8][R44.64] ;  /* 0x000000082c267981 */ /* 0x000162000c1e1b00 */
[----:B------:R-:W-:Y:S02]  /*1a10*/  IADD3 R50, P0, PT, R42, UR10, RZ ;  /* 0x0000000a2a327c10 */ /* 0x000fe4000ff1e0ff */
[----:B------:R-:W-:-:S02]  /*1a20*/  IADD3 R78, P1, PT, R44, UR10, RZ ;  /* 0x0000000a2c4e7c10 */ /* 0x000fc4000ff3e0ff */
[----:B------:R-:W-:Y:S02]  /*1a30*/  IADD3.X R51, PT, PT, R43, UR11, RZ, P0, !PT ;  /* 0x0000000b2b337c10 */ /* 0x000fe400087fe4ff */
[----:B0-----:R-:W-:Y:S01]  /*1a40*/  IADD3.X R45, PT, PT, R45, UR11, RZ, P1, !PT ;  /* 0x0000000b2d2d7c10 */ /* 0x001fe20008ffe4ff */
[----:B--2---:R-:W-:-:S08]  /*1a50*/  DFMA R8, R8, R10, R84 ;  /* 0x0000000a0808722b */ /* 0x004fd00000000054 */
[----:B---3--:R-:W-:-:S08]  /*1a60*/  DFMA R8, R12, R14, R8 ;  /* 0x0000000e0c08722b */ /* 0x008fd00000000008 */
[----:B----4-:R-:W-:-:S08]  /*1a70*/  DFMA R8, R16, R18, R8 ;  /* 0x000000121008722b */ /* 0x010fd00000000008 */
[----:B-----5:R-:W-:-:S08]  /*1a80*/  DFMA R8, R20, R22, R8 ;  /* 0x000000161408722b */ /* 0x020fd00000000008 */
[----:B------:R-:W-:-:S08]  /*1a90*/  DFMA R8, R24, R26, R8 ;  /* 0x0000001a1808722b */ /* 0x000fd00000000008 */
[----:B------:R-:W-:-:S08]  /*1aa0*/  DFMA R8, R28, R30, R8 ;  /* 0x0000001e1c08722b */ /* 0x000fd00000000008 */
[----:B------:R-:W-:-:S08]  /*1ab0*/  DFMA R8, R32, R34, R8 ;  /* 0x000000222008722b */ /* 0x000fd00000000008 */
[----:B------:R-:W-:-:S11]  /*1ac0*/  DFMA R84, R36, R38, R8 ;  /* 0x000000262454722b */ /* 0x000fd60000000008 */
.L_x_26:
        /* <DEDUP_REMOVED lines=12> */
[----:B------:R-:W-:-:S03]  /*1b90*/  IADD3.X R13, PT, PT, R51, UR11, RZ, P0, !PT ;  /* 0x0000000b330d7c10 */ /* 0x000fc600087fe4ff */
[----:B------:R-:W2:Y:S01]  /*1ba0*/  LDG.E.64 R10, desc[UR8][R10.64] ;  /* 0x000000080a0a7981 */ /* 0x000ea2000c1e1b00 */
[----:B------:R-:W-:Y:S02]  /*1bb0*/  IADD3.X R15, PT, PT, R45, UR11, RZ, P1, !PT ;  /* 0x0000000b2d0f7c10 */ /* 0x000fe40008ffe4ff */
[----:B------:R-:W-:Y:S02]  /*1bc0*/  IADD3 R16, P0, PT, R12, UR10, RZ ;  /* 0x0000000a0c107c10 */ /* 0x000fe4000ff1e0ff */
[----:B------:R-:W-:Y:S02]  /*1bd0*/  IADD3 R18, P1, PT, R14, UR10, RZ ;  /* 0x0000000a0e127c10 */ /* 0x000fe4000ff3e0ff */
[----:B------:R-:W-:Y:S02]  /*1be0*/  IADD3.X R17, PT, PT, R13, UR11, RZ, P0, !PT ;  /* 0x0000000b0d117c10 */ /* 0x000fe400087fe4ff */
[----:B------:R-:W-:Y:S01]  /*1bf0*/  IADD3.X R19, PT, PT, R15, UR11, RZ, P1, !PT ;  /* 0x0000000b0f137c10 */ /* 0x000fe20008ffe4ff */
[----:B------:R-:W3:Y:S01]  /*1c00*/  LDG.E.64 R12, desc[UR8][R12.64] ;  /* 0x000000080c0c7981 */ /* 0x000ee2000c1e1b00 */
[----:B------:R-:W-:-:S03]  /*1c10*/  IADD3 R22, P0, PT, R16, UR10, RZ ;  /* 0x0000000a10167c10 */ /* 0x000fc6000ff1e0ff */
[----:B------:R-:W3:Y:S01]  /*1c20*/  LDG.E.64 R14, desc[UR8][R14.64] ;  /* 0x000000080e0e7981 */ /* 0x000ee2000c1e1b00 */
[----:B------:R-:W-:Y:S02]  /*1c30*/  IADD3 R26, P1, PT, R18, UR10, RZ ;  /* 0x0000000a121a7c10 */ /* 0x000fe4000ff3e0ff */
[----:B------:R-:W-:Y:S01]  /*1c40*/  IADD3.X R23, PT, PT, R17, UR11, RZ, P0, !PT ;  /* 0x0000000b11177c10 */ /* 0x000fe200087fe4ff */
[----:B------:R-:W4:Y:S01]  /*1c50*/  LDG.E.64 R20, desc[UR8][R18.64] ;  /* 0x0000000812147981 */ /* 0x000f22000c1e1b00 */
[----:B------:R-:W-:-:S03]  /*1c60*/  IADD3.X R27, PT, PT, R19, UR11, RZ, P1, !PT ;  /* 0x0000000b131b7c10 */ /* 0x000fc60008ffe4ff */
[----:B------:R-:W4:Y:S04]  /*1c70*/  LDG.E.64 R16, desc[UR8][R16.64] ;  /* 0x0000000810107981 */ /* 0x000f28000c1e1b00 */
[----:B------:R-:W5:Y:S04]  /*1c80*/  LDG.E.64 R24, desc[UR8][R22.64] ;  /* 0x0000000816187981 */ /* 0x000f68000c1e1b00 */
[----:B------:R-:W5:Y:S01]  /*1c90*/  LDG.E.64 R28, desc[UR8][R26.64] ;  /* 0x000000081a1c7981 */ /* 0x000f62000c1e1b00 */
[----:B------:R-:W-:Y:S02]  /*1ca0*/  IADD3 R50, P0, PT, R22, UR10, RZ ;  /* 0x0000000a16327c10 */ /* 0x000fe4000ff1e0ff */
[----:B------:R-:W-:-:S02]  /*1cb0*/  IADD3 R78, P1, PT, R26, UR10, RZ ;  /* 0x0000000a1a4e7c10 */ /* 0x000fc4000ff3e0ff */
[----:B------:R-:W-:Y:S02]  /*1cc0*/  IADD3.X R51, PT, PT, R23, UR11, RZ, P0, !PT ;  /* 0x0000000b17337c10 */ /* 0x000fe400087fe4ff */
[----:B------:R-:W-:Y:S01]  /*1cd0*/  IADD3.X R45, PT, PT, R27, UR11, RZ, P1, !PT ;  /* 0x0000000b1b2d7c10 */ /* 0x000fe20008ffe4ff */
[----:B--2---:R-:W-:-:S08]  /*1ce0*/  DFMA R8, R8, R10, R84 ;  /* 0x0000000a0808722b */ /* 0x004fd00000000054 */
[----:B---3--:R-:W-:-:S08]  /*1cf0*/  DFMA R8, R12, R14, R8 ;  /* 0x0000000e0c08722b */ /* 0x008fd00000000008 */
[----:B----4-:R-:W-:-:S08]  /*1d00*/  DFMA R8, R16, R20, R8 ;  /* 0x000000141008722b */ /* 0x010fd00000000008 */
[----:B-----5:R-:W-:-:S11]  /*1d10*/  DFMA R84, R24, R28, R8 ;  /* 0x0000001c1854722b */ /* 0x020fd60000000008 */
.L_x_27:
[----:B------:R-:W-:Y:S05]  /*1d20*/  BRA.U !UP2, `(.L_x_23) ;  /* 0x000000010a3c7547 */ /* 0x000fea000b800000 */
[----:B------:R-:W-:Y:S01]  /*1d30*/  UIADD3 UR6, UPT, UPT, -UR4, URZ, URZ ;  /* 0x000000ff04067290 */ /* 0x000fe2000fffe1ff */
[----:B------:R-:W-:Y:S02]  /*1d40*/  UMOV UR5, URZ ;  /* 0x000000ff00057c82 */ /* 0x000fe40008000000 */
[----:B------:R-:W-:-:S09]  /*1d50*/  UMOV UR4, URZ ;  /* 0x000000ff00047c82 */ /* 0x000fd20008000000 */
.L_x_28:
[----:B------:R-:W-:Y:S02]  /*1d60*/  IADD3 R8, P0, PT, R50, UR4, RZ ;  /* 0x0000000432087c10 */ /* 0x000fe4000ff1e0ff */
[----:B------:R-:W-:Y:S02]  /*1d70*/  IADD3 R10, P1, PT, R78, UR4, RZ ;  /* 0x000000044e0a7c10 */ /* 0x000fe4000ff3e0ff */
[----:B------:R-:W-:Y:S02]  /*1d80*/  IADD3.X R9, PT, PT, R51, UR5, RZ, P0, !PT ;  /* 0x0000000533097c10 */ /* 0x000fe400087fe4ff */
[----:B------:R-:W-:-:S04]  /*1d90*/  IADD3.X R11, PT, PT, R45, UR5, RZ, P1, !PT ;  /* 0x000000052d0b7c10 */ /* 0x000fc80008ffe4ff */
[----:B------:R-:W2:Y:S04]  /*1da0*/  LDG.E.64 R8, desc[UR8][R8.64] ;  /* 0x0000000808087981 */ /* 0x000ea8000c1e1b00 */
[----:B------:R-:W2:Y:S01]  /*1db0*/  LDG.E.64 R10, desc[UR8][R10.64] ;  /* 0x000000080a0a7981 */ /* 0x000ea2000c1e1b00 */
[----:B------:R-:W-:Y:S02]  /*1dc0*/  UIADD3 UR6, UPT, UPT, UR6, 0x1, URZ ;  /* 0x0000000106067890 */ /* 0x000fe4000fffe0ff */
[----:B------:R-:W-:Y:S02]  /*1dd0*/  UIADD3 UR4, UP2, UPT, UR4, UR10, URZ ;  /* 0x0000000a04047290 */ /* 0x000fe4000ff5e0ff */
[----:B------:R-:W-:Y:S02]  /*1de0*/  UISETP.NE.AND UP1, UPT, UR6, URZ, UPT ;  /* 0x000000ff0600728c */ /* 0x000fe4000bf25270 */
[----:B------:R-:W-:Y:S01]  /*1df0*/  UIADD3.X UR5, UPT, UPT, UR5, UR11, URZ, UP2, !UPT ;  /* 0x0000000b05057290 */ /* 0x000fe200097fe4ff */
[----:B--2---:R-:W-:-:S06]  /*1e00*/  DFMA R84, R8, R10, R84 ;  /* 0x0000000a0854722b */ /* 0x004fcc0000000054 */
[----:B------:R-:W-:Y:S05]  /*1e10*/  BRA.U UP1, `(.L_x_28) ;  /* 0xfffffffd01d07547 */ /* 0x000fea000b83ffff */
.L_x_23:
[----:B------:R-:W-:Y:S01]  /*1e20*/  CS2R R8, SRZ ;  /* 0x0000000000087805 */ /* 0x000fe2000001ff00 */
[----:B------:R-:W-:Y:S01]  /*1e30*/  UIADD3 UR12, UPT, UPT, UR7, -0x1, URZ ;  /* 0xffffffff070c7890 */ /* 0x000fe2000fffe0ff */
[----:B------:R-:W-:Y:S11]  /*1e40*/  BRA.U !UP0, `(.L_x_29) ;  /* 0x0000000908687547 */ /* 0x000ff6000b800000 */
[----:B------:R-:W-:Y:S01]  /*1e50*/  UISETP.GE.U32.AND UP2, UPT, UR12, 0xf, UPT ;  /* 0x0000000f0c00788c */ /* 0x000fe2000bf46070 */
[----:B------:R-:W-:Y:S01]  /*1e60*/  IMAD.MOV.U32 R3, RZ, RZ, R2 ;  /* 0x000000ffff037224 */ /* 0x000fe200078e0002 */
[----:B------:R-:W-:Y:S01]  /*1e70*/  ULOP3.LUT UR5, UR7, 0xf, URZ, 0xc0, !UPT ;  /* 0x0000000f07057892 */ /* 0x000fe2000f8ec0ff */
[----:B------:R-:W-:Y:S01]  /*1e80*/  IMAD.MOV.U32 R48, RZ, RZ, R5 ;  /* 0x000000ffff307224 */ /* 0x000fe200078e0005 */
[----:B------:R-:W-:Y:S02]  /*1e90*/  CS2R R8, SRZ ;  /* 0x0000000000087805 */ /* 0x000fe4000001ff00 */
[----:B------:R-:W-:-:S03]  /*1ea0*/  UISETP.NE.AND UP1, UPT, UR5, URZ, UPT ;  /* 0x000000ff0500728c */ /* 0x000fc6000bf25270 */
[----:B------:R-:W-:Y:S08]  /*1eb0*/  BRA.U !UP2, `(.L_x_30) ;  /* 0x000000050a287547 */ /* 0x000ff0000b800000 */
[----:B------:R-:W-:Y:S01]  /*1ec0*/  ULOP3.LUT UR4, UR7, 0x7ffffff0, URZ, 0xc0, !UPT ;  /* 0x7ffffff007047892 */ /* 0x000fe2000f8ec0ff */
[----:B------:R-:W-:Y:S01]  /*1ed0*/  IMAD.MOV.U32 R3, RZ, RZ, R2 ;  /* 0x000000ffff037224 */ /* 0x000fe200078e0002 */
[----:B------:R-:W-:Y:S01]  /*1ee0*/  CS2R R8, SRZ ;  /* 0x0000000000087805 */ /* 0x000fe2000001ff00 */
[----:B------:R-:W-:Y:S01]  /*1ef0*/  IMAD.MOV.U32 R48, RZ, RZ, R5 ;  /* 0x000000ffff307224 */ /* 0x000fe200078e0005 */
[----:B------:R-:W-:-:S12]  /*1f00*/  UIADD3 UR4, UPT, UPT, -UR4, URZ, URZ ;  /* 0x000000ff04047290 */ /* 0x000fd8000fffe1ff */
.L_x_31:
[----:B------:R-:W-:Y:S01]  /*1f10*/  IMAD.MOV.U32 R10, RZ, RZ, R3 ;  /* 0x000000ffff0a7224 */ /* 0x000fe200078e0003 */
[----:B------:R-:W-:Y:S01]  /*1f20*/  IADD3 R20, P0, PT, R3, UR10, RZ ;  /* 0x0000000a03147c10 */ /* 0x000fe2000ff1e0ff */
[----:B------:R-:W-:-:S03]  /*1f30*/  IMAD.MOV.U32 R11, RZ, RZ, R48 ;  /* 0x000000ffff0b7224 */ /* 0x000fc600078e0030 */
[----:B------:R-:W-:-:S03]  /*1f40*/  IADD3.X R21, PT, PT, R48, UR11, RZ, P0, !PT ;  /* 0x0000000b30157c10 */ /* 0x000fc600087fe4ff */
[----:B------:R-:W2:Y:S01]  /*1f50*/  LDG.E.64 R10, desc[UR8][R10.64] ;  /* 0x000000080a0a7981 */ /* 0x000ea2000c1e1b00 */
[----:B------:R-:W-:-:S03]  /*1f60*/  IADD3 R22, P0, PT, R20, UR10, RZ ;  /* 0x0000000a14167c10 */ /* 0x000fc6000ff1e0ff */
[----:B------:R-:W3:Y:S01]  /*1f70*/  LDG.E.64 R12, desc[UR8][R20.64] ;  /* 0x00000008140c7981 */ /* 0x000ee2000c1e1b00 */
[----:B------:R-:W-:Y:S02]  /*1f80*/  IADD3.X R23, PT, PT, R21, UR11, RZ, P0, !PT ;  /* 0x0000000b15177c10 */ /* 0x000fe400087fe4ff */
[----:B------:R-:W-:-:S03]  /*1f90*/  IADD3 R24, P0, PT, R22, UR10, RZ ;  /* 0x0000000a16187c10 */ /* 0x000fc6000ff1e0ff */
[----:B------:R-:W4:Y:S01]  /*1fa0*/  LDG.E.64 R14, desc[UR8][R22.64] ;  /* 0x00000008160e7981 */ /* 0x000f22000c1e1b00 */
[----:B------:R-:W-:Y:S02]  /*1fb0*/  IADD3.X R25, PT, PT, R23, UR11, RZ, P0, !PT ;  /* 0x0000000b17197c10 */ /* 0x000fe400087fe4ff */
[----:B------:R-:W-:-:S03]  /*1fc0*/  IADD3 R26, P0, PT, R24, UR10, RZ ;  /* 0x0000000a181a7c10 */ /* 0x000fc6000ff1e0ff */
[----:B------:R-:W5:Y:S01]  /*1fd0*/  LDG.E.64 R16, desc[UR8][R24.64] ;  /* 0x0000000818107981 */ /* 0x000f62000c1e1b00 */
        /* <DEDUP_REMOVED lines=33> */
[----:B------:R-:W-:-:S05]  /*21f0*/  IADD3.X R49, PT, PT, R47, UR11, RZ, P0, !PT ;  /* 0x0000000b2f317c10 */ /* 0x000fca00087fe4ff */
[----:B------:R0:W5:Y:S01]  /*2200*/  LDG.E.64 R40, desc[UR8][R48.64] ;  /* 0x0000000830287981 */ /* 0x000162000c1e1b00 */
[----:B------:R-:W-:Y:S01]  /*2210*/  UIADD3 UR4, UPT, UPT, UR4, 0x10, URZ ;  /* 0x0000001004047890 */ /* 0x000fe2000fffe0ff */
[----:B------:R-:W-:-:S03]  /*2220*/  IADD3 R3, P0, PT, R48, UR10, RZ ;  /* 0x0000000a30037c10 */ /* 0x000fc6000ff1e0ff */
[----:B------:R-:W-:Y:S01]  /*2230*/  UISETP.NE.AND UP2, UPT, UR4, URZ, UPT ;  /* 0x000000ff0400728c */ /* 0x000fe2000bf45270 */
[----:B0-----:R-:W-:Y:S01]  /*2240*/  IADD3.X R48, PT, PT, R49, UR11, RZ, P0, !PT ;  /* 0x0000000b31307c10 */ /* 0x001fe200087fe4ff */
[----:B--2---:R-:W-:-:S08]  /*2250*/  DADD R10, R10, R8 ;  /* 0x000000000a0a7229 */ /* 0x004fd00000000008 */
[----:B---3--:R-:W-:-:S08]  /*2260*/  DADD R10, R10, R12 ;  /* 0x000000000a0a7229 */ /* 0x008fd0000000000c */
[----:B----4-:R-:W-:-:S08]  /*2270*/  DADD R10, R10, R14 ;  /* 0x000000000a0a7229 */ /* 0x010fd0000000000e */
[----:B-----5:R-:W-:-:S08]  /*2280*/  DADD R10, R10, R16 ;  /* 0x000000000a0a7229 */ /* 0x020fd00000000010 */
[----:B------:R-:W-:-:S08]  /*2290*/  DADD R10, R10, R18 ;  /* 0x000000000a0a7229 */ /* 0x000fd00000000012 */
        /* <DEDUP_REMOVED lines=10> */
[----:B------:R-:W-:Y:S01]  /*2340*/  DADD R8, R10, R40 ;  /* 0x000000000a087229 */ /* 0x000fe20000000028 */
[----:B------:R-:W-:Y:S10]  /*2350*/  BRA.U UP2, `(.L_x_31) ;  /* 0xfffffff902ec7547 */ /* 0x000ff4000b83ffff */
.L_x_30:
[----:B------:R-:W-:Y:S05]  /*2360*/  BRA.U !UP1, `(.L_x_29) ;  /* 0x0000000509207547 */ /* 0x000fea000b800000 */
[----:B------:R-:W-:Y:S02]  /*2370*/  UISETP.GE.U32.AND UP1, UPT, UR5, 0x8, UPT ;  /* 0x000000080500788c */ /* 0x000fe4000bf26070 */
[----:B------:R-:W-:-:S04]  /*2380*/  ULOP3.LUT UR6, UR7, 0x7, URZ, 0xc0, !UPT ;  /* 0x0000000707067892 */ /* 0x000fc8000f8ec0ff */
[----:B------:R-:W-:-:S03]  /*2390*/  UISETP.NE.AND UP2, UPT, UR6, URZ, UPT ;  /* 0x000000ff0600728c */ /* 0x000fc6000bf45270 */
[----:B------:R-:W-:Y:S08]  /*23a0*/  BRA.U !UP1, `(.L_x_32) ;  /* 0x0000000109887547 */ /* 0x000ff0000b800000 */
        /* <DEDUP_REMOVED lines=23> */
[----:B------:R-:W5:Y:S01]  /*2520*/  LDG.E.64 R24, desc[UR8][R32.64] ;  /* 0x0000000820187981 */ /* 0x000f62000c1e1b00 */
[----:B------:R-:W-:-:S04]  /*2530*/  IADD3 R3, P0, PT, R32, UR10, RZ ;  /* 0x0000000a20037c10 */ /* 0x000fc8000ff1e0ff */
[----:B------:R-:W-:Y:S01]  /*2540*/  IADD3.X R48, PT, PT, R33, UR11, RZ, P0, !PT ;  /* 0x0000000b21307c10 */ /* 0x000fe200087fe4ff */
        /* <DEDUP_REMOVED lines=8> */
.L_x_32:
        /* <DEDUP_REMOVED lines=15> */
[----:B------:R-:W-:-:S05]  /*26c0*/  IADD3.X R21, PT, PT, R17, UR11, RZ, P0, !PT ;  /* 0x0000000b11157c10 */ /* 0x000fca00087fe4ff */
[----:B------:R-:W5:Y:S01]  /*26d0*/  LDG.E.64 R22, desc[UR8][R20.64] ;  /* 0x0000000814167981 */ /* 0x000f62000c1e1b00 */
[----:B------:R-:W-:-:S04]  /*26e0*/  IADD3 R3, P0, PT, R20, UR10, RZ ;  /* 0x0000000a14037c10 */ /* 0x000fc8000ff1e0ff */
[----:B------:R-:W-:Y:S01]  /*26f0*/  IADD3.X R48, PT, PT, R21, UR11, RZ, P0, !PT ;  /* 0x0000000b15307c10 */ /* 0x000fe200087fe4ff */
[----:B--2---:R-:W-:-:S08]  /*2700*/  DADD R8, R8, R10 ;  /* 0x0000000008087229 */ /* 0x004fd0000000000a */
[----:B---3--:R-:W-:-:S08]  /*2710*/  DADD R8, R8, R14 ;  /* 0x0000000008087229 */ /* 0x008fd0000000000e */
[----:B----4-:R-:W-:-:S08]  /*2720*/  DADD R8, R8, R18 ;  /* 0x0000000008087229 */ /* 0x010fd00000000012 */
[----:B-----5:R-:W-:-:S11]  /*2730*/  DADD R8, R8, R22 ;  /* 0x0000000008087229 */ /* 0x020fd60000000016 */
.L_x_33:
[----:B------:R-:W-:Y:S05]  /*2740*/  BRA.U !UP2, `(.L_x_29) ;  /* 0x000000010a287547 */ /* 0x000fea000b800000 */
[----:B------:R-:W-:-:S12]  /*2750*/  UIADD3 UR4, UPT, UPT, -UR4, URZ, URZ ;  /* 0x000000ff04047290 */ /* 0x000fd8000fffe1ff */
.L_x_34:
[----:B------:R-:W-:Y:S02]  /*2760*/  IMAD.MOV.U32 R10, RZ, RZ, R3 ;  /* 0x000000ffff0a7224 */ /* 0x000fe400078e0003 */
[----:B------:R-:W-:-:S06]  /*2770*/  IMAD.MOV.U32 R11, RZ, RZ, R48 ;  /* 0x000000ffff0b7224 */ /* 0x000fcc00078e0030 */
[----:B------:R-:W2:Y:S01]  /*2780*/  LDG.E.64 R10, desc[UR8][R10.64] ;  /* 0x000000080a0a7981 */ /* 0x000ea2000c1e1b00 */
[----:B------:R-:W-:Y:S01]  /*2790*/  UIADD3 UR4, UPT, UPT, UR4, 0x1, URZ ;  /* 0x0000000104047890 */ /* 0x000fe2000fffe0ff */
[----:B------:R-:W-:-:S03]  /*27a0*/  IADD3 R3, P0, PT, R3, UR10, RZ ;  /* 0x0000000a03037c10 */ /* 0x000fc6000ff1e0ff */
[----:B------:R-:W-:Y:S01]  /*27b0*/  UISETP.NE.AND UP1, UPT, UR4, URZ, UPT ;  /* 0x000000ff0400728c */ /* 0x000fe2000bf25270 */
[----:B------:R-:W-:Y:S01]  /*27c0*/  IADD3.X R48, PT, PT, R48, UR11, RZ, P0, !PT ;  /* 0x0000000b30307c10 */ /* 0x000fe200087fe4ff */
[----:B--2---:R-:W-:-:S07]  /*27d0*/  DADD R8, R10, R8 ;  /* 0x000000000a087229 */ /* 0x004fce0000000008 */
[----:B------:R-:W-:Y:S05]  /*27e0*/  BRA.U UP1, `(.L_x_34) ;  /* 0xfffffffd01dc7547 */ /* 0x000fea000b83ffff */
.L_x_29:
[----:B------:R-:W-:Y:S01]  /*27f0*/  CS2R R10, SRZ ;  /* 0x00000000000a7805 */ /* 0x000fe2000001ff00 */
[----:B------:R-:W-:Y:S06]  /*2800*/  BRA.U !UP0, `(.L_x_35) ;  /* 0x0000000908687547 */ /* 0x000fec000b800000 */
        /* <DEDUP_REMOVED lines=12> */
.L_x_37:
        /* <DEDUP_REMOVED lines=69> */
.L_x_36:
        /* <DEDUP_REMOVED lines=39> */
.L_x_38:
        /* <DEDUP_REMOVED lines=23> */
.L_x_39:
[----:B------:R-:W-:Y:S05]  /*3100*/  BRA.U !UP2, `(.L_x_35) ;  /* 0x000000010a287547 */ /* 0x000fea000b800000 */
[----:B------:R-:W-:-:S12]  /*3110*/  UIADD3 UR4, UPT, UPT, -UR4, URZ, URZ ;  /* 0x000000ff04047290 */ /* 0x000fd8000fffe1ff */
.L_x_40:
        /* <DEDUP_REMOVED lines=9> */
.L_x_35:
[----:B------:R-:W-:Y:S01]  /*31b0*/  CS2R R12, SRZ ;  /* 0x00000000000c7805 */ /* 0x000fe2000001ff00 */
[----:B------:R-:W-:Y:S01]  /*31c0*/  USHF.R.S32.HI UR6, URZ, 0x1f, UR10 ;  /* 0x0000001fff067899 */ /* 0x000fe2000801140a */
        /* <DEDUP_REMOVED lines=13> */
.L_x_43:
        /* <DEDUP_REMOVED lines=67> */
[----:B------:R-:W-:Y:S01]  /*36d0*/  DFMA R12, R44, R44, R12 ;  /* 0x0000002c2c0c722b */ /* 0x000fe2000000000c */
[----:B------:R-:W-:Y:S10]  /*36e0*/  BRA.U UP2, `(.L_x_43) ;  /* 0xfffffff902ec7547 */ /* 0x000ff4000b83ffff */
.L_x_42:
        /* <DEDUP_REMOVED lines=39> */
.L_x_44:
        /* <DEDUP_REMOVED lines=19> */
[----:B--2---:R-:W-:-:S08]  /*3a90*/  DFMA R12, R14, R14, R12 ;  /* 0x0000000e0e0c722b */ /* 0x004fd0000000000c */
[----:B---3--:R-:W-:-:S08]  /*3aa0*/  DFMA R12, R18, R18, R12 ;  /* 0x00000012120c722b */ /* 0x008fd0000000000c */
[----:B----4-:R-:W-:-:S08]  /*3ab0*/  DFMA R12, R22, R22, R12 ;  /* 0x00000016160c722b */ /* 0x010fd0000000000c */
[----:B-----5:R-:W-:-:S11]  /*3ac0*/  DFMA R12, R26, R26, R12 ;  /* 0x0000001a1a0c722b */ /* 0x020fd6000000000c */
.L_x_45:
[----:B------:R-:W-:Y:S05]  /*3ad0*/  BRA.U !UP2, `(.L_x_41) ;  /* 0x000000010a287547 */ /* 0x000fea000b800000 */
[----:B------:R-:W-:-:S12]  /*3ae0*/  UIADD3 UR4, UPT, UPT, -UR4, URZ, URZ ;  /* 0x000000ff04047290 */ /* 0x000fd8000fffe1ff */
.L_x_46:
[----:B------:R-:W-:Y:S02]  /*3af0*/  IMAD.MOV.U32 R14, RZ, RZ, R3 ;  /* 0x000000ffff0e7224 */ /* 0x000fe400078e0003 */
[----:B------:R-:W-:-:S06]  /*3b00*/  IMAD.MOV.U32 R15, RZ, RZ, R52 ;  /* 0x000000ffff0f7224 */ /* 0x000fcc00078e0034 */
[----:B------:R-:W2:Y:S01]  /*3b10*/  LDG.E.64 R14, desc[UR8][R14.64] ;  /* 0x000000080e0e7981 */ /* 0x000ea2000c1e1b00 */
[----:B------:R-:W-:Y:S01]  /*3b20*/  UIADD3 UR4, UPT, UPT, UR4, 0x1, URZ ;  /* 0x0000000104047890 */ /* 0x000fe2000fffe0ff */
[----:B------:R-:W-:-:S03]  /*3b30*/  IADD3 R3, P0, PT, R3, UR10, RZ ;  /* 0x0000000a03037c10 */ /* 0x000fc6000ff1e0ff */
[----:B------:R-:W-:Y:S01]  /*3b40*/  UISETP.NE.AND UP1, UPT, UR4, URZ, UPT ;  /* 0x000000ff0400728c */ /* 0x000fe2000bf25270 */
[----:B------:R-:W-:Y:S01]  /*3b50*/  IADD3.X R52, PT, PT, R52, UR6, RZ, P0, !PT ;  /* 0x0000000634347c10 */ /* 0x000fe200087fe4ff */
[----:B--2---:R-:W-:-:S07]  /*3b60*/  DFMA R12, R14, R14, R12 ;  /* 0x0000000e0e0c722b */ /* 0x004fce000000000c */
[----:B------:R-:W-:Y:S05]  /*3b70*/  BRA.U UP1, `(.L_x_46) ;  /* 0xfffffffd01dc7547 */ /* 0x000fea000b83ffff */
.L_x_41:
[----:B------:R-:W0:Y:S01]  /*3b80*/  I2F.F64 R14, UR7 ;  /* 0x00000007000e7d12 */ /* 0x000e220008201c00 */
[----:B------:R-:W-:Y:S01]  /*3b90*/  CS2R R16, SRZ ;  /* 0x0000000000107805 */ /* 0x000fe2000001ff00 */
[----:B------:R-:W-:Y:S06]  /*3ba0*/  BRA.U !UP0, `(.L_x_47) ;  /* 0x0000000908487547 */ /* 0x000fec000b800000 */
[----:B------:R-:W-:Y:S01]  /*3bb0*/  UISETP.GE.U32.AND UP2, UPT, UR12, 0xf, UPT ;  /* 0x0000000f0c00788c */ /* 0x000fe2000bf46070 */
[----:B------:R-:W-:Y:S01]  /*3bc0*/  CS2R R16, SRZ ;  /* 0x0000000000107805 */ /* 0x000fe2000001ff00 */
[----:B------:R-:W-:-:S04]  /*3bd0*/  ULOP3.LUT UR5, UR7, 0xf, URZ, 0xc0, !UPT ;  /* 0x0000000f07057892 */ /* 0x000fc8000f8ec0ff */
[----:B------:R-:W-:-:S03]  /*3be0*/  UISETP.NE.AND UP1, UPT, UR5, URZ, UPT ;  /* 0x000000ff0500728c */ /* 0x000fc6000bf25270 */
[----:B------:R-:W-:Y:S08]  /*3bf0*/  BRA.U !UP2, `(.L_x_48) ;  /* 0x000000050a1c7547 */ /* 0x000ff0000b800000 */
[----:B------:R-:W-:Y:S01]  /*3c00*/  ULOP3.LUT UR4, UR7, 0x7ffffff0, URZ, 0xc0, !UPT ;  /* 0x7ffffff007047892 */ /* 0x000fe2000f8ec0ff */
[----:B------:R-:W-:-:S03]  /*3c10*/  CS2R R16, SRZ ;  /* 0x0000000000107805 */ /* 0x000fc6000001ff00 */
[----:B------:R-:W-:-:S12]  /*3c20*/  UIADD3 UR4, UPT, UPT, -UR4, URZ, URZ ;  /* 0x000000ff04047290 */ /* 0x000fd8000fffe1ff */
.L_x_49:
[----:B------:R-:W-:Y:S01]  /*3c30*/  IMAD.MOV.U32 R3, RZ, RZ, R5 ;  /* 0x000000ffff037224 */ /* 0x000fe200078e0005 */
[----:B------:R-:W-:-:S05]  /*3c40*/  IADD3 R26, P0, PT, R2, UR10, RZ ;  /* 0x0000000a021a7c10 */ /* 0x000fca000ff1e0ff */
[----:B------:R-:W2:Y:S01]  /*3c50*/  LDG.E.64 R2, desc[UR8][R2.64] ;  /* 0x0000000802027981 */ /* 0x000ea2000c1e1b00 */
[----:B------:R-:W-:Y:S02]  /*3c60*/  IADD3.X R27, PT, PT, R5, UR6, RZ, P0, !PT ;  /* 0x00000006051b7c10 */ /* 0x000fe400087fe4ff */
        /* <DEDUP_REMOVED lines=43> */
[----:B------:R-:W-:-:S04]  /*3f20*/  UIADD3 UR4, UPT, UPT, UR4, 0x10, URZ ;  /* 0x0000001004047890 */ /* 0x000fc8000fffe0ff */
[----:B------:R-:W-:Y:S01]  /*3f30*/  UISETP.NE.AND UP2, UPT, UR4, URZ, UPT ;  /* 0x000000ff0400728c */ /* 0x000fe2000bf45270 */
        /* <DEDUP_REMOVED lines=15> */
[----:B------:R-:W-:-:S04]  /*4030*/  IADD3 R2, P0, PT, R54, UR10, RZ ;  /* 0x0000000a36027c10 */ /* 0x000fc8000ff1e0ff */
[----:B------:R-:W-:-:S03]  /*4040*/  IADD3.X R5, PT, PT, R55, UR6, RZ, P0, !PT ;  /* 0x0000000637057c10 */ /* 0x000fc600087fe4ff */
[----:B------:R-:W-:Y:S01]  /*4050*/  DADD R16, R44, R46 ;  /* 0x000000002c107229 */ /* 0x000fe2000000002e */
[----:B------:R-:W-:Y:S10]  /*4060*/  BRA.U UP2, `(.L_x_49) ;  /* 0xfffffff902f07547 */ /* 0x000ff4000b83ffff */
.L_x_48:
[----:B------:R-:W-:Y:S05]  /*4070*/  BRA.U !UP1, `(.L_x_47) ;  /* 0x0000000509147547 */ /* 0x000fea000b800000 */
[----:B------:R-:W-:Y:S02]  /*4080*/  UISETP.GE.U32.AND UP1, UPT, UR5, 0x8, UPT ;  /* 0x000000080500788c */ /* 0x000fe4000bf26070 */
[----:B------:R-:W-:-:S04]  /*4090*/  ULOP3.LUT UR11, UR7, 0x7, URZ, 0xc0, !UPT ;  /* 0x00000007070b7892 */ /* 0x000fc8000f8ec0ff */
[----:B------:R-:W-:-:S03]  /*40a0*/  UISETP.NE.AND UP2, UPT, UR11, URZ, UPT ;  /* 0x000000ff0b00728c */ /* 0x000fc6000bf45270 */
[----:B------:R-:W-:Y:S08]  /*40b0*/  BRA.U !UP1, `(.L_x_50) ;  /* 0x0000000109847547 */ /* 0x000ff0000b800000 */
        /* <DEDUP_REMOVED lines=23> */
[----:B--2---:R-:W-:-:S08]  /*4230*/  DADD R2, R16, R2 ;  /* 0x0000000010027229 */ /* 0x004fd00000000002 */
[----:B---3--:R-:W-:-:S08]  /*4240*/  DADD R2, R2, R18 ;  /* 0x0000000002027229 */ /* 0x008fd00000000012 */
[----:B----4-:R-:W-:-:S08]  /*4250*/  DADD R2, R2, R20 ;  /* 0x0000000002027229 */ /* 0x010fd00000000014 */
[----:B-----5:R-:W-:-:S08]  /*4260*/  DADD R2, R2, R22 ;  /* 0x0000000002027229 */ /* 0x020fd00000000016 */
[----:B------:R-:W-:-:S08]  /*4270*/  DADD R2, R2, R24 ;  /* 0x0000000002027229 */ /* 0x000fd00000000018 */
[----:B------:R-:W-:-:S08]  /*4280*/  DADD R2, R2, R26 ;  /* 0x0000000002027229 */ /* 0x000fd0000000001a */
[----:B------:R-:W-:Y:S01]  /*4290*/  DADD R28, R2, R28 ;  /* 0x00000000021c7229 */ /* 0x000fe2000000001c */
[----:B------:R-:W-:-:S04]  /*42a0*/  IADD3 R2, P0, PT, R38, UR10, RZ ;  /* 0x0000000a26027c10 */ /* 0x000fc8000ff1e0ff */
[----:B------:R-:W-:-:S03]  /*42b0*/  IADD3.X R5, PT, PT, R39, UR6, RZ, P0, !PT ;  /* 0x0000000627057c10 */ /* 0x000fc600087fe4ff */
[----:B------:R-:W-:-:S11]  /*42c0*/  DADD R16, R28, R30 ;  /* 0x000000001c107229 */ /* 0x000fd6000000001e */
.L_x_50:
        /* <DEDUP_REMOVED lines=14> */
[----:B------:R-:W-:-:S05]  /*43b0*/  IADD3.X R27, PT, PT, R23, UR6, RZ, P0, !PT ;  /* 0x00000006171b7c10 */ /* 0x000fca00087fe4ff */
[----:B------:R-:W5:Y:S01]  /*43c0*/  LDG.E.64 R28, desc[UR8][R26.64] ;  /* 0x000000081a1c7981 */ /* 0x000f62000c1e1b00 */
[----:B--2---:R-:W-:Y:S01]  /*43d0*/  DADD R16, R16, R2 ;  /* 0x0000000010107229 */ /* 0x004fe20000000002 */
[----:B------:R-:W-:-:S04]  /*43e0*/  IADD3 R2, P0, PT, R26, UR10, RZ ;  /* 0x0000000a1a027c10 */ /* 0x000fc8000ff1e0ff */
[----:B------:R-:W-:-:S03]  /*43f0*/  IADD3.X R5, PT, PT, R27, UR6, RZ, P0, !PT ;  /* 0x000000061b057c10 */ /* 0x000fc600087fe4ff */
[----:B---3--:R-:W-:-:S08]  /*4400*/  DADD R16, R16, R20 ;  /* 0x0000000010107229 */ /* 0x008fd00000000014 */
[----:B----4-:R-:W-:-:S08]  /*4410*/  DADD R16, R16, R24 ;  /* 0x0000000010107229 */ /* 0x010fd00000000018 */
[----:B-----5:R-:W-:-:S11]  /*4420*/  DADD R16, R16, R28 ;  /* 0x0000000010107229 */ /* 0x020fd6000000001c */
.L_x_51:
[----:B------:R-:W-:Y:S05]  /*4430*/  BRA.U !UP2, `(.L_x_47) ;  /* 0x000000010a247547 */ /* 0x000fea000b800000 */
[----:B------:R-:W-:-:S12]  /*4440*/  UIADD3 UR4, UPT, UPT, -UR4, URZ, URZ ;  /* 0x000000ff04047290 */ /* 0x000fd8000fffe1ff */
.L_x_52:
[----:B------:R-:W-:-:S05]  /*4450*/  IMAD.MOV.U32 R3, RZ, RZ, R5 ;  /* 0x000000ffff037224 */ /* 0x000fca00078e0005 */
[----:B------:R1:W2:Y:S01]  /*4460*/  LDG.E.64 R18, desc[UR8][R2.64] ;  /* 0x0000000802127981 */ /* 0x0002a2000c1e1b00 */
[----:B------:R-:W-:-:S04]  /*4470*/  UIADD3 UR4, UPT, UPT, UR4, 0x1, URZ ;  /* 0x0000000104047890 */ /* 0x000fc8000fffe0ff */
[----:B------:R-:W-:Y:S01]  /*4480*/  UISETP.NE.AND UP1, UPT, UR4, URZ, UPT ;  /* 0x000000ff0400728c */ /* 0x000fe2000bf25270 */
[----:B-1----:R-:W-:-:S04]  /*4490*/  IADD3 R2, P0, PT, R2, UR10, RZ ;  /* 0x0000000a02027c10 */ /* 0x002fc8000ff1e0ff */
[----:B------:R-:W-:Y:S01]  /*44a0*/  IADD3.X R5, PT, PT, R5, UR6, RZ, P0, !PT ;  /* 0x0000000605057c10 */ /* 0x000fe200087fe4ff */
[----:B--2---:R-:W-:-:S03]  /*44b0*/  DADD R16, R18, R16 ;  /* 0x0000000012107229 */ /* 0x004fc60000000010 */
[----:B------:R-:W-:Y:S08]  /*44c0*/  BRA.U UP1, `(.L_x_52) ;  /* 0xfffffffd01e07547 */ /* 0x000ff0000b83ffff */
.L_x_47:
[----:B0-----:R-:W0:Y:S01]  /*44d0*/  MUFU.RCP64H R3, R15 ;  /* 0x0000000f00037308 */ /* 0x001e220000001800 */
[----:B------:R-:W-:Y:S01]  /*44e0*/  IMAD.MOV.U32 R2, RZ, RZ, 0x1 ;  /* 0x00000001ff027424 */ /* 0x000fe200078e00ff */
[----:B------:R-:W-:Y:S01]  /*44f0*/  FSETP.GEU.AND P1, PT, |R17|, 6.5827683646048100446e-37, PT ;  /* 0x036000001100780b */ /* 0x000fe20003f2e200 */
[----:B------:R-:W-:Y:S04]  /*4500*/  BSSY.RECONVERGENT B0, `(.L_x_53) ;  /* 0x0000014000007945 */ /* 0x000fe80003800200 */
[----:B0-----:R-:W-:-:S08]  /*4510*/  DFMA R18, R2, -R14, 1 ;  /* 0x3ff000000212742b */ /* 0x001fd0000000080e */
[----:B------:R-:W-:-:S08]  /*4520*/  DFMA R18, R18, R18, R18 ;  /* 0x000000121212722b */ /* 0x000fd00000000012 */
[----:B------:R-:W-:-:S08]  /*4530*/  DFMA R18, R2, R18, R2 ;  /* 0x000000120212722b */ /* 0x000fd00000000002 */
[----:B------:R-:W-:-:S08]  /*4540*/  DFMA R2, R18, -R14, 1 ;  /* 0x3ff000001202742b */ /* 0x000fd0000000080e */
[----:B------:R-:W-:-:S08]  /*4550*/  DFMA R2, R18, R2, R18 ;  /* 0x000000021202722b */ /* 0x000fd00000000012 */
[----:B------:R-:W-:-:S08]  /*4560*/  DMUL R18, R2, R16 ;  /* 0x0000001002127228 */ /* 0x000fd00000000000 */
[----:B------:R-:W-:-:S08]  /*4570*/  DFMA R20, R18, -R14, R16 ;  /* 0x8000000e1214722b */ /* 0x000fd00000000010 */
[----:B------:R-:W-:-:S10]  /*4580*/  DFMA R2, R2, R20, R18 ;  /* 0x000000140202722b */ /* 0x000fd40000000012 */
[----:B------:R-:W-:-:S05]  /*4590*/  FFMA R5, RZ, R15, R3 ;  /* 0x0000000fff057223 */ /* 0x000fca0000000003 */
[----:B------:R-:W-:-:S13]  /*45a0*/  FSETP.GT.AND P0, PT, |R5|, 1.469367938527859385e-39, PT ;  /* 0x001000000500780b */ /* 0x000fda0003f04200 */
[----:B------:R-:W-:Y:S05]  /*45b0*/  @P0 BRA P1, `(.L_x_54) ;  /* 0x0000000000200947 */ /* 0x000fea0000800000 */
[----:B------:R-:W-:Y:S01]  /*45c0*/  IMAD.MOV.U32 R18, RZ, RZ, R16 ;  /* 0x000000ffff127224 */ /* 0x000fe200078e0010 */
[----:B------:R-:W-:Y:S01]  /*45d0*/  MOV R32, 0x4620 ;  /* 0x0000462000207802 */ /* 0x000fe20000000f00 */
[----:B------:R-:W-:Y:S02]  /*45e0*/  IMAD.MOV.U32 R27, RZ, RZ, R17 ;  /* 0x000000ffff1b7224 */ /* 0x000fe400078e0011 */
[----:B------:R-:W-:Y:S02]  /*45f0*/  IMAD.MOV.U32 R28, RZ, RZ, R14 ;  /* 0x000000ffff1c7224 */ /* 0x000fe400078e000e */
[----:B------:R-:W-:-:S07]  /*4600*/  IMAD.MOV.U32 R29, RZ, RZ, R15 ;  /* 0x000000ffff1d7224 */ /* 0x000fce00078e000f */
[----:B------:R-:W-:Y:S05]  /*4610*/  CALL.REL.NOINC `($__internal_1_$__cuda_sm20_div_rn_f64_full) ;  /* 0x0000002c00047944 */ /* 0x000fea0003c00000 */
[----:B------:R-:W-:Y:S02]  /*4620*/  IMAD.MOV.U32 R2, RZ, RZ, R20 ;  /* 0x000000ffff027224 */ /* 0x000fe400078e0014 */
[----:B------:R-:W-:-:S07]  /*4630*/  IMAD.MOV.U32 R3, RZ, RZ, R21 ;  /* 0x000000ffff037224 */ /* 0x000fce00078e0015 */
.L_x_54:
[----:B------:R-:W-:Y:S05]  /*4640*/  BSYNC.RECONVERGENT B0 ;  /* 0x0000000000007941 */ /* 0x000fea0003800200 */
.L_x_53:
[----:B------:R-:W0:Y:S01]  /*4650*/  LDCU UR5, c[0x0][0x394] ;  /* 0x00007280ff0577ac */ /* 0x000e220008000800 */
[----:B------:R-:W-:-:S08]  /*4660*/  DMUL R16, R2, R14 ;  /* 0x0000000e02107228 */ /* 0x000fd00000000000 */
[----:B------:R-:W-:Y:S01]  /*4670*/  DFMA R12, R16, -R2, R12 ;  /* 0x80000002100c722b */ /* 0x000fe2000000000c */
[----:B------:R-:W-:Y:S01]  /*4680*/  CS2R R16, SRZ ;  /* 0x0000000000107805 */ /* 0x000fe2000001ff00 */
[----:B0-----:R-:W-:Y:S01]  /*4690*/  UIADD3 UR7, UPT, UPT, UR5, -0x1, URZ ;  /* 0xffffffff05077890 */ /* 0x001fe2000fffe0ff */
        /* <DEDUP_REMOVED lines=12> */
[----:B------:R-:W0:Y:S01]  /*4760*/  LDCU UR11, c[0x0][0x3a0] ;  /* 0x00007400ff0b77ac */ /* 0x000e220008000800 */
[----:B------:R-:W-:-:S12]  /*4770*/  UIADD3 UR4, UPT, UPT, -UR4, URZ, URZ ;  /* 0x000000ff04047290 */ /* 0x000fd8000fffe1ff */
.L_x_57:
[----:B------:R-:W-:Y:S01]  /*4780*/  IMAD.MOV.U32 R2, RZ, RZ, R5 ;  /* 0x000000ffff027224 */ /* 0x000fe200078e0005 */
[----:B0-----:R-:W-:Y:S01]  /*4790*/  IADD3 R26, P0, PT, R5, UR11, RZ ;  /* 0x0000000b051a7c10 */ /* 0x001fe2000ff1e0ff */
        /* <DEDUP_REMOVED lines=67> */
.L_x_56:
[----:B------:R-:W-:Y:S05]  /*4bd0*/  BRA.U !UP1, `(.L_x_55) ;  /* 0x00000005092c7547 */ /* 0x000fea000b800000 */
[----:B------:R-:W-:Y:S02]  /*4be0*/  UISETP.GE.U32.AND UP0, UPT, UR10, 0x8, UPT ;  /* 0x000000080a00788c */ /* 0x000fe4000bf06070 */
[----:B------:R-:W-:-:S04]  /*4bf0*/  ULOP3.LUT UR11, UR5, 0x7, URZ, 0xc0, !UPT ;  /* 0x00000007050b7892 */ /* 0x000fc8000f8ec0ff */
[----:B------:R-:W-:-:S03]  /*4c00*/  UISETP.NE.AND UP1, UPT, UR11, URZ, UPT ;  /* 0x000000ff0b00728c */ /* 0x000fc6000bf25270 */
[----:B------:R-:W-:Y:S08]  /*4c10*/  BRA.U !UP0, `(.L_x_58) ;  /* 0x00000001088c7547 */ /* 0x000ff0000b800000 */
[----:B------:R-:W0:Y:S01]  /*4c20*/  LDCU UR4, c[0x0][0x3a0] ;  /* 0x00007400ff0477ac */ /* 0x000e220008000800 */
[----:B------:R-:W-:Y:S02]  /*4c30*/  IMAD.MOV.U32 R2, RZ, RZ, R5 ;  /* 0x000000ffff027224 */ /* 0x000fe400078e0005 */
[----:B------:R-:W-:-:S06]  /*4c40*/  IMAD.MOV.U32 R3, RZ, RZ, R54 ;  /* 0x000000ffff037224 */ /* 0x000fcc00078e0036 */
[----:B------:R-:W2:Y:S01]  /*4c50*/  LDG.E.64 R2, desc[UR8][R2.64] ;  /* 0x0000000802027981 */ /* 0x000ea2000c1e1b00 */
[----:B0-----:R-:W-:-:S04]  /*4c60*/  IADD3 R26, P0, PT, R5, UR4, RZ ;  /* 0x00000004051a7c10 */ /* 0x001fc8000ff1e0ff */
        /* <DEDUP_REMOVED lines=30> */
.L_x_58:
        /* <DEDUP_REMOVED lines=24> */
.L_x_59:
[----:B------:R-:W-:Y:S05]  /*4fd0*/  BRA.U !UP1, `(.L_x_55) ;  /* 0x00000001092c7547 */ /* 0x000fea000b800000 */
[----:B------:R-:W0:Y:S01]  /*4fe0*/  LDCU UR10, c[0x0][0x3a0] ;  /* 0x00007400ff0a77ac */ /* 0x000e220008000800 */
[----:B------:R-:W-:-:S12]  /*4ff0*/  UIADD3 UR4, UPT, UPT, -UR4, URZ, URZ ;  /* 0x000000ff04047290 */ /* 0x000fd8000fffe1ff */
.L_x_60:
[----:B------:R-:W-:Y:S02]  /*5000*/  IMAD.MOV.U32 R2, RZ, RZ, R5 ;  /* 0x000000ffff027224 */ /* 0x000fe400078e0005 */
[----:B------:R-:W-:-:S06]  /*5010*/  IMAD.MOV.U32 R3, RZ, RZ, R54 ;  /* 0x000000ffff037224 */ /* 0x000fcc00078e0036 */
[----:B------:R-:W2:Y:S01]  /*5020*/  LDG.E.64 R2, desc[UR8][R2.64] ;  /* 0x0000000802027981 */ /* 0x000ea2000c1e1b00 */
[----:B------:R-:W-:Y:S01]  /*5030*/  UIADD3 UR4, UPT, UPT, UR4, 0x1, URZ ;  /* 0x0000000104047890 */ /* 0x000fe2000fffe0ff */
[----:B0-----:R-:W-:-:S03]  /*5040*/  IADD3 R5, P0, PT, R5, UR10, RZ ;  /* 0x0000000a05057c10 */ /* 0x001fc6000ff1e0ff */
[----:B------:R-:W-:Y:S01]  /*5050*/  UISETP.NE.AND UP0, UPT, UR4, URZ, UPT ;  /* 0x000000ff0400728c */ /* 0x000fe2000bf05270 */
[----:B------:R-:W-:Y:S01]  /*5060*/  IADD3.X R54, PT, PT, R54, UR6, RZ, P0, !PT ;  /* 0x0000000636367c10 */ /* 0x000fe200087fe4ff */
[----:B--2---:R-:W-:-:S07]  /*5070*/  DFMA R16, R2, R2, R16 ;  /* 0x000000020210722b */ /* 0x004fce0000000010 */
[----:B------:R-:W-:Y:S05]  /*5080*/  BRA.U UP0, `(.L_x_60) ;  /* 0xfffffffd00dc7547 */ /* 0x000fea000b83ffff */
.L_x_55:
[----:B------:R-:W-:Y:S01]  /*5090*/  UISETP.GE.AND UP0, UPT, UR5, 0x1, UPT ;  /* 0x000000010500788c */ /* 0x000fe2000bf06270 */
[----:B------:R-:W-:-:S08]  /*50a0*/  CS2R R18, SRZ ;  /* 0x0000000000127805 */ /* 0x000fd0000001ff00 */
[----:B------:R-:W-:Y:S05]  /*50b0*/  BRA.U !UP0, `(.L_x_61) ;  /* 0x00000009085c7547 */ /* 0x000fea000b800000 */
[----:B------:R-:W-:Y:S01]  /*50c0*/  UISETP.GE.U32.AND UP0, UPT, UR7, 0xf, UPT ;  /* 0x0000000f0700788c */ /* 0x000fe2000bf06070 */
[----:B------:R-:W-:Y:S01]  /*50d0*/  CS2R R18, SRZ ;  /* 0x0000000000127805 */ /* 0x000fe2000001ff00 */
[----:B------:R-:W-:-:S04]  /*50e0*/  ULOP3.LUT UR10, UR5, 0xf, URZ, 0xc0, !UPT ;  /* 0x0000000f050a7892 */ /* 0x000fc8000f8ec0ff */
[----:B------:R-:W-:-:S03]  /*50f0*/  UISETP.NE.AND UP1, UPT, UR10, URZ, UPT ;  /* 0x000000ff0a00728c */ /* 0x000fc6000bf25270 */
[----:B------:R-:W-:Y:S08]  /*5100*/  BRA.U !UP0, `(.L_x_62) ;  /* 0x0000000508207547 */ /* 0x000ff0000b800000 */
[----:B------:R-:W-:Y:S01]  /*5110*/  ULOP3.LUT UR4, UR5, 0x7ffffff0, URZ, 0xc0, !UPT ;  /* 0x7ffffff005047892 */ /* 0x000fe2000f8ec0ff */
[----:B------:R-:W-:Y:S01]  /*5120*/  CS2R R18, SRZ ;  /* 0x0000000000127805 */ /* 0x000fe2000001ff00 */
[----:B------:R-:W0:Y:S02]  /*5130*/  LDCU UR11, c[0x0][0x3a0] ;  /* 0x00007400ff0b77ac */ /* 0x000e240008000800 */
[----:B------:R-:W-:-:S12]  /*5140*/  UIADD3 UR4, UPT, UPT, -UR4, URZ, URZ ;  /* 0x000000ff04047290 */ /* 0x000fd8000fffe1ff */
.L_x_63:
[----:B------:R-:W-:Y:S01]  /*5150*/  IMAD.MOV.U32 R5, RZ, RZ, R7 ;  /* 0x000000ffff057224 */ /* 0x000fe200078e0007 */
[----:B0-----:R-:W-:-:S04]  /*5160*/  IADD3 R24, P0, PT, R4, UR11, RZ ;  /* 0x0000000b04187c10 */ /* 0x001fc8000ff1e0ff */
[----:B------:R-:W2:Y:S01]  /*5170*/  LDG.E.64 R2, desc[UR8][R4.64] ;  /* 0x0000000804027981 */ /* 0x000ea2000c1e1b00 */
[----:B------:R-:W-:Y:S02]  /*5180*/  IADD3.X R25, PT, PT, R7, UR6, RZ, P0, !PT ;  /* 0x0000000607197c10 */ /* 0x000fe400087fe4ff */
[----:B------:R-:W-:-:S04]  /*5190*/  IADD3 R26, P0, PT, R24, UR11, RZ ;  /* 0x0000000b181a7c10 */ /* 0x000fc8000ff1e0ff */
[----:B------:R-:W-:Y:S01]  /*51a0*/  IADD3.X R27, PT, PT, R25, UR6, RZ, P0, !PT ;  /* 0x00000006191b7c10 */ /* 0x000fe200087fe4ff */
[----:B------:R-:W3:Y:S01]  /*51b0*/  LDG.E.64 R4, desc[UR8][R24.64] ;  /* 0x0000000818047981 */ /* 0x000ee2000c1e1b00 */
        /* <DEDUP_REMOVED lines=43> */
[----:B---3--:R-:W-:Y:S01]  /*5470*/  DADD R2, R2, R4 ;  /* 0x0000000002027229 */ /* 0x008fe20000000004 */
[----:B------:R-:W-:-:S07]  /*5480*/  IADD3 R4, P0, PT, R52, UR11, RZ ;  /* 0x0000000b34047c10 */ /* 0x000fce000ff1e0ff */
[----:B----4-:R-:W-:Y:S01]  /*5490*/  DADD R2, R2, R6 ;  /* 0x0000000002027229 */ /* 0x010fe20000000006 */
[----:B------:R-:W-:-:S07]  /*54a0*/  IADD3.X R7, PT, PT, R53, UR6, RZ, P0, !PT ;  /* 0x0000000635077c10 */ /* 0x000fce00087fe4ff */
        /* <DEDUP_REMOVED lines=14> */
.L_x_62:
[----:B------:R-:W-:Y:S05]  /*5590*/  BRA.U !UP1, `(.L_x_61) ;  /* 0x0000000509247547 */ /* 0x000fea000b800000 */
[----:B------:R-:W-:Y:S02]  /*55a0*/  UISETP.GE.U32.AND UP0, UPT, UR10, 0x8, UPT ;  /* 0x000000080a00788c */ /* 0x000fe4000bf06070 */
[----:B------:R-:W-:-:S04]  /*55b0*/  ULOP3.LUT UR11, UR5, 0x7, URZ, 0xc0, !UPT ;  /* 0x00000007050b7892 */ /* 0x000fc8000f8ec0ff */
[----:B------:R-:W-:-:S03]  /*55c0*/  UISETP.NE.AND UP1, UPT, UR11, URZ, UPT ;  /* 0x000000ff0b00728c */ /* 0x000fc6000bf25270 */
[----:B------:R-:W-:Y:S08]  /*55d0*/  BRA.U !UP0, `(.L_x_64) ;  /* 0x0000000108887547 */ /* 0x000ff0000b800000 */
[----:B------:R-:W0:Y:S01]  /*55e0*/  LDCU UR4, c[0x0][0x3a0] ;  /* 0x00007400ff0477ac */ /* 0x000e220008000800 */
[----:B------:R-:W-:-:S05]  /*55f0*/  IMAD.MOV.U32 R5, RZ, RZ, R7 ;  /* 0x000000ffff057224 */ /* 0x000fca00078e0007 */
        /* <DEDUP_REMOVED lines=27> */
[----:B------:R-:W-:Y:S01]  /*57b0*/  DADD R2, R2, R24 ;  /* 0x0000000002027229 */ /* 0x000fe20000000018 */
[----:B------:R-:W-:-:S07]  /*57c0*/  IADD3 R4, P0, PT, R36, UR4, RZ ;  /* 0x0000000424047c10 */ /* 0x000fce000ff1e0ff */
[----:B------:R-:W-:Y:S01]  /*57d0*/  DADD R2, R2, R26 ;  /* 0x0000000002027229 */ /* 0x000fe2000000001a */
[----:B------:R-:W-:-:S07]  /*57e0*/  IADD3.X R7, PT, PT, R37, UR6, RZ, P0, !PT ;  /* 0x0000000625077c10 */ /* 0x000fce00087fe4ff */
[----:B------:R-:W-:-:S11]  /*57f0*/  DADD R18, R2, R28 ;  /* 0x0000000002127229 */ /* 0x000fd6000000001c */
.L_x_64:
[----:B------:R-:W-:Y:S05]  /*5800*/  BRA.U !UP1, `(.L_x_61) ;  /* 0x0000000109887547 */ /* 0x000fea000b800000 */
[----:B------:R-:W-:Y:S02]  /*5810*/  UISETP.GE.U32.AND UP0, UPT, UR11, 0x4, UPT ;  /* 0x000000040b00788c */ /* 0x000fe4000bf06070 */
[----:B------:R-:W-:-:S04]  /*5820*/  ULOP3.LUT UR4, UR5, 0x3, URZ, 0xc0, !UPT ;  /* 0x0000000305047892 */ /* 0x000fc8000f8ec0ff */
[----:B------:R-:W-:-:S03]  /*5830*/  UISETP.NE.AND UP1, UPT, UR4, URZ, UPT ;  /* 0x000000ff0400728c */ /* 0x000fc6000bf25270 */
[----:B------:R-:W-:Y:S08]  /*5840*/  BRA.U !UP0, `(.L_x_65) ;  /* 0x0000000108487547 */ /* 0x000ff0000b800000 */
[----:B------:R-:W0:Y:S01]  /*5850*/  LDCU UR5, c[0x0][0x3a0] ;  /* 0x00007400ff0577ac */ /* 0x000e220008000800 */
[----:B------:R-:W-:-:S05]  /*5860*/  IMAD.MOV.U32 R5, RZ, RZ, R7 ;  /* 0x000000ffff057224 */ /* 0x000fca00078e0007 */
[----:B------:R1:W2:Y:S01]  /*5870*/  LDG.E.64 R2, desc[UR8][R4.64] ;  /* 0x0000000804027981 */ /* 0x0002a2000c1e1b00 */
[----:B0-----:R-:W-:-:S04]  /*5880*/  IADD3 R6, P0, PT, R4, UR5, RZ ;  /* 0x0000000504067c10 */ /* 0x001fc8000ff1e0ff */
[----:B------:R-:W-:Y:S02]  /*5890*/  IADD3.X R7, PT, PT, R7, UR6, RZ, P0, !PT ;  /* 0x0000000607077c10 */ /* 0x000fe400087fe4ff */
[----:B------:R-:W-:-:S03]  /*58a0*/  IADD3 R22, P0, PT, R6, UR5, RZ ;  /* 0x0000000506167c10 */ /* 0x000fc6000ff1e0ff */
[----:B------:R0:W3:Y:S01]  /*58b0*/  LDG.E.64 R20, desc[UR8][R6.64] ;  /* 0x0000000806147981 */ /* 0x0000e2000c1e1b00 */
[----:B------:R-:W-:Y:S02]  /*58c0*/  IADD3.X R23, PT, PT, R7, UR6, RZ, P0, !PT ;  /* 0x0000000607177c10 */ /* 0x000fe400087fe4ff */
[----:B------:R-:W-:-:S03]  /*58d0*/  IADD3 R26, P0, PT, R22, UR5, RZ ;  /* 0x00000005161a7c10 */ /* 0x000fc6000ff1e0ff */
[----:B------:R-:W4:Y:S01]  /*58e0*/  LDG.E.64 R24, desc[UR8][R22.64] ;  /* 0x0000000816187981 */ /* 0x000f22000c1e1b00 */
[----:B------:R-:W-:-:S05]  /*58f0*/  IADD3.X R27, PT, PT, R23, UR6, RZ, P0, !PT ;  /* 0x00000006171b7c10 */ /* 0x000fca00087fe4ff */
[----:B------:R-:W5:Y:S01]  /*5900*/  LDG.E.64 R28, desc[UR8][R26.64] ;  /* 0x000000081a1c7981 */ /* 0x000f62000c1e1b00 */
[----:B-1----:R-:W-:-:S04]  /*5910*/  IADD3 R4, P0, PT, R26, UR5, RZ ;  /* 0x000000051a047c10 */ /* 0x002fc8000ff1e0ff */
[----:B0-----:R-:W-:Y:S01]  /*5920*/  IADD3.X R7, PT, PT, R27, UR6, RZ, P0, !PT ;  /* 0x000000061b077c10 */ /* 0x001fe200087fe4ff */
[----:B--2---:R-:W-:-:S08]  /*5930*/  DADD R2, R18, R2 ;  /* 0x0000000012027229 */ /* 0x004fd00000000002 */
[----:B---3--:R-:W-:-:S08]  /*5940*/  DADD R2, R2, R20 ;  /* 0x0000000002027229 */ /* 0x008fd00000000014 */
[----:B----4-:R-:W-:-:S08]  /*5950*/  DADD R2, R2, R24 ;  /* 0x0000000002027229 */ /* 0x010fd00000000018 */
[----:B-----5:R-:W-:-:S11]  /*5960*/  DADD R18, R2, R28 ;  /* 0x0000000002127229 */ /* 0x020fd6000000001c */
.L_x_65:
[----:B------:R-:W-:Y:S05]  /*5970*/  BRA.U !UP1, `(.L_x_61) ;  /* 0x00000001092c7547 */ /* 0x000fea000b800000 */
[----:B------:R-:W0:Y:S01]  /*5980*/  LDCU UR5, c[0x0][0x3a0] ;  /* 0x00007400ff0577ac */ /* 0x000e220008000800 */
[----:B------:R-:W-:-:S12]  /*5990*/  UIADD3 UR4, UPT, UPT, -UR4, URZ, URZ ;  /* 0x000000ff04047290 */ /* 0x000fd8000fffe1ff */
.L_x_66:
[----:B------:R-:W-:Y:S02]  /*59a0*/  IMAD.MOV.U32 R2, RZ, RZ, R4 ;  /* 0x000000ffff027224 */ /* 0x000fe400078e0004 */
[----:B------:R-:W-:-:S06]  /*59b0*/  IMAD.MOV.U32 R3, RZ, RZ, R7 ;  /* 0x000000ffff037224 */ /* 0x000fcc00078e0007 */
[----:B------:R-:W2:Y:S01]  /*59c0*/  LDG.E.64 R2, desc[UR8][R2.64] ;  /* 0x0000000802027981 */ /* 0x000ea2000c1e1b00 */
[----:B------:R-:W-:Y:S01]  /*59d0*/  UIADD3 UR4, UPT, UPT, UR4, 0x1, URZ ;  /* 0x0000000104047890 */ /* 0x000fe2000fffe0ff */
[----:B0-----:R-:W-:-:S03]  /*59e0*/  IADD3 R4, P0, PT, R4, UR5, RZ ;  /* 0x0000000504047c10 */ /* 0x001fc6000ff1e0ff */
[----:B------:R-:W-:Y:S01]  /*59f0*/  UISETP.NE.AND UP0, UPT, UR4, URZ, UPT ;  /* 0x000000ff0400728c */ /* 0x000fe2000bf05270 */
[----:B------:R-:W-:Y:S01]  /*5a00*/  IADD3.X R7, PT, PT, R7, UR6, RZ, P0, !PT ;  /* 0x0000000607077c10 */ /* 0x000fe200087fe4ff */
[----:B--2---:R-:W-:-:S07]  /*5a10*/  DADD R18, R2, R18 ;  /* 0x0000000002127229 */ /* 0x004fce0000000012 */
[----:B------:R-:W-:Y:S05]  /*5a20*/  BRA.U UP0, `(.L_x_66) ;  /* 0xfffffffd00dc7547 */ /* 0x000fea000b83ffff */
.L_x_61:
[----:B------:R-:W0:Y:S01]  /*5a30*/  MUFU.RCP64H R3, R15 ;  /* 0x0000000f00037308 */ /* 0x000e220000001800 */
        /* <DEDUP_REMOVED lines=10> */
[----:B------:R-:W-:Y:S01]  /*5ae0*/  DFMA R2, R6, R4, R2 ;  /* 0x000000040602722b */ /* 0x000fe20000000002 */
[----:B------:R-:W0:Y:S09]  /*5af0*/  I2F.F64 R6, UR7 ;  /* 0x0000000700067d12 */ /* 0x000e320008201c00 */
[----:B------:R-:W-:-:S05]  /*5b00*/  FFMA R4, RZ, R15, R3 ;  /* 0x0000000fff047223 */ /* 0x000fca0000000003 */
[----:B------:R-:W-:-:S13]  /*5b10*/  FSETP.GT.AND P0, PT, |R4|, 1.469367938527859385e-39, PT ;  /* 0x001000000400780b */ /* 0x000fda0003f04200 */
[----:B0-----:R-:W-:Y:S05]  /*5b20*/  @P0 BRA P1, `(.L_x_68) ;  /* 0x00000000001c0947 */ /* 0x001fea0000800000 */
[----:B------:R-:W-:Y:S01]  /*5b30*/  IMAD.MOV.U32 R27, RZ, RZ, R19 ;  /* 0x000000ffff1b7224 */ /* 0x000fe200078e0013 */
[----:B------:R-:W-:Y:S01]  /*5b40*/  MOV R32, 0x5b80 ;  /* 0x00005b8000207802 */ /* 0x000fe20000000f00 */
[----:B------:R-:W-:Y:S02]  /*5b50*/  IMAD.MOV.U32 R28, RZ, RZ, R14 ;  /* 0x000000ffff1c7224 */ /* 0x000fe400078e000e */
[----:B------:R-:W-:-:S07]  /*5b60*/  IMAD.MOV.U32 R29, RZ, RZ, R15 ;  /* 0x000000ffff1d7224 */ /* 0x000fce00078e000f */
[----:B------:R-:W-:Y:S05]  /*5b70*/  CALL.REL.NOINC `($__internal_1_$__cuda_sm20_div_rn_f64_full) ;  /* 0x0000001400ac7944 */ /* 0x000fea0003c00000 */
[----:B------:R-:W-:Y:S02]  /*5b80*/  IMAD.MOV.U32 R2, RZ, RZ, R20 ;  /* 0x000000ffff027224 */ /* 0x000fe400078e0014 */
[----:B------:R-:W-:-:S07]  /*5b90*/  IMAD.MOV.U32 R3, RZ, RZ, R21 ;  /* 0x000000ffff037224 */ /* 0x000fce00078e0015 */
.L_x_68:
[----:B------:R-:W-:Y:S05]  /*5ba0*/  BSYNC.RECONVERGENT B0 ;  /* 0x0000000000007941 */ /* 0x000fea0003800200 */
.L_x_67:
[----:B------:R-:W0:Y:S01]  /*5bb0*/  MUFU.RCP64H R5, R7 ;  /* 0x0000000700057308 */ /* 0x000e220000001800 */
[----:B------:R-:W-:Y:S01]  /*5bc0*/  IMAD.MOV.U32 R4, RZ, RZ, 0x1 ;  /* 0x00000001ff047424 */ /* 0x000fe200078e00ff */
[----:B------:R-:W-:Y:S05]  /*5bd0*/  BSSY.RECONVERGENT B0, `(.L_x_69) ;  /* 0x0000017000007945 */ /* 0x000fea0003800200 */
[----:B0-----:R-:W-:-:S08]  /*5be0*/  DFMA R18, -R6, R4, 1 ;  /* 0x3ff000000612742b */ /* 0x001fd00000000104 */
[----:B------:R-:W-:-:S08]  /*5bf0*/  DFMA R18, R18, R18, R18 ;  /* 0x000000121212722b */ /* 0x000fd00000000012 */
[----:B------:R-:W-:Y:S02]  /*5c00*/  DFMA R18, R4, R18, R4 ;  /* 0x000000120412722b */ /* 0x000fe40000000004 */
[----:B------:R-:W-:-:S06]  /*5c10*/  DMUL R4, R2, R14 ;  /* 0x0000000e02047228 */ /* 0x000fcc0000000000 */
[----:B------:R-:W-:Y:S02]  /*5c20*/  DFMA R20, -R6, R18, 1 ;  /* 0x3ff000000614742b */ /* 0x000fe40000000112 */
[----:B------:R-:W-:-:S06]  /*5c30*/  DFMA R16, R4, -R2, R16 ;  /* 0x800000020410722b */ /* 0x000fcc0000000010 */
[----:B------:R-:W-:-:S04]  /*5c40*/  DFMA R20, R18, R20, R18 ;  /* 0x000000141214722b */ /* 0x000fc80000000012 */
[----:B------:R-:W-:-:S04]  /*5c50*/  FSETP.GEU.AND P1, PT, |R17|, 6.5827683646048100446e-37, PT ;  /* 0x036000001100780b */ /* 0x000fc80003f2e200 */
[----:B------:R-:W-:-:S08]  /*5c60*/  DMUL R2, R16, R20 ;  /* 0x0000001410027228 */ /* 0x000fd00000000000 */
[----:B------:R-:W-:-:S08]  /*5c70*/  DFMA R4, -R6, R2, R16 ;  /* 0x000000020604722b */ /* 0x000fd00000000110 */
        /* <DEDUP_REMOVED lines=12> */
.L_x_70:
[----:B------:R-:W-:Y:S05]  /*5d40*/  BSYNC.RECONVERGENT B0 ;  /* 0x0000000000007941 */ /* 0x000fea0003800200 */
.L_x_69:
[----:B------:R-:W0:Y:S01]  /*5d50*/  MUFU.RSQ64H R5, R3 ;  /* 0x0000000300057308 */ /* 0x000e220000001c00 */
[----:B------:R-:W-:Y:S01]  /*5d60*/  VIADD R4, R3, 0xfcb00000 ;  /* 0xfcb0000003047836 */ /* 0x000fe20000000000 */
[----:B------:R-:W-:Y:S01]  /*5d70*/  BSSY.RECONVERGENT B0, `(.L_x_71) ;  /* 0x0000016000007945 */ /* 0x000fe20003800200 */
[----:B------:R-:W-:Y:S02]  /*5d80*/  IMAD.MOV.U32 R18, RZ, RZ, 0x0 ;  /* 0x00000000ff127424 */ /* 0x000fe400078e00ff */
[----:B------:R-:W-:Y:S01]  /*5d90*/  IMAD.MOV.U32 R19, RZ, RZ, 0x3fd80000 ;  /* 0x3fd80000ff137424 */ /* 0x000fe200078e00ff */
[----:B------:R-:W-:Y:S01]  /*5da0*/  ISETP.GE.U32.AND P0, PT, R4, 0x7ca00000, PT ;  /* 0x7ca000000400780c */ /* 0x000fe20003f06070 */
[----:B0-----:R-:W-:-:S08]  /*5db0*/  DMUL R16, R4, R4 ;  /* 0x0000000404107228 */ /* 0x001fd00000000000 */
[----:B------:R-:W-:-:S08]  /*5dc0*/  DFMA R16, -R16, R2, 1 ;  /* 0x3ff000001010742b */ /* 0x000fd00000000102 */
[----:B------:R-:W-:Y:S02]  /*5dd0*/  DFMA R18, R16, R18, 0.5 ;  /* 0x3fe000001012742b */ /* 0x000fe40000000012 */
[----:B------:R-:W-:-:S08]  /*5de0*/  DMUL R16, R4, R16 ;  /* 0x0000001004107228 */ /* 0x000fd00000000000 */
[----:B------:R-:W-:-:S08]  /*5df0*/  DFMA R20, R18, R16, R4 ;  /* 0x000000101214722b */ /* 0x000fd00000000004 */
[----:B------:R-:W-:Y:S02]  /*5e00*/  DMUL R22, R20, R2 ;  /* 0x0000000214167228 */ /* 0x000fe40000000000 */
[----:B------:R-:W-:Y:S02]  /*5e10*/  VIADD R19, R21, 0xfff00000 ;  /* 0xfff0000015137836 */ /* 0x000fe40000000000 */
[----:B------:R-:W-:-:S04]  /*5e20*/  IMAD.MOV.U32 R18, RZ, RZ, R20 ;  /* 0x000000ffff127224 */ /* 0x000fc800078e0014 */
[----:B------:R-:W-:-:S08]  /*5e30*/  DFMA R24, R22, -R22, R2 ;  /* 0x800000161618722b */ /* 0x000fd00000000002 */
[----:B------:R-:W-:Y:S01]  /*5e40*/  DFMA R16, R24, R18, R22 ;  /* 0x000000121810722b */ /* 0x000fe20000000016 */
[----:B------:R-:W-:Y:S10]  /*5e50*/  @!P0 BRA `(.L_x_72) ;  /* 0x00000000001c8947 */ /* 0x000ff40003800000 */
[----:B------:R-:W-:Y:S01]  /*5e60*/  IMAD.MOV.U32 R26, RZ, RZ, R20 ;  /* 0x000000ffff1a7224 */ /* 0x000fe200078e0014 */
[----:B------:R-:W-:Y:S01]  /*5e70*/  MOV R27, 0x5eb0 ;  /* 0x00005eb0001b7802 */ /* 0x000fe20000000f00 */
[----:B------:R-:W-:Y:S02]  /*5e80*/  IMAD.MOV.U32 R18, RZ, RZ, R4 ;  /* 0x000000ffff127224 */ /* 0x000fe400078e0004 */
[----:B------:R-:W-:-:S07]  /*5e90*/  IMAD.MOV.U32 R21, RZ, RZ, R19 ;  /* 0x000000ffff157224 */ /* 0x000fce00078e0013 */
[----:B------:R-:W-:Y:S05]  /*5ea0*/  CALL.REL.NOINC `($__internal_3_$__cuda_sm20_dsqrt_rn_f64_mediumpath_v1) ;  /* 0x0000001800e47944 */ /* 0x000fea0003c00000 */
[----:B------:R-:W-:Y:S02]  /*5eb0*/  IMAD.MOV.U32 R16, RZ, RZ, R18 ;  /* 0x000000ffff107224 */ /* 0x000fe400078e0012 */
[----:B------:R-:W-:-:S07]  /*5ec0*/  IMAD.MOV.U32 R17, RZ, RZ, R19 ;  /* 0x000000ffff117224 */ /* 0x000fce00078e0013 */
.L_x_72:
[----:B------:R-:W-:Y:S05]  /*5ed0*/  BSYNC.RECONVERGENT B0 ;  /* 0x0000000000007941 */ /* 0x000fea0003800200 */
.L_x_71:
        /* <DEDUP_REMOVED lines=23> */
.L_x_74:
[----:B------:R-:W-:Y:S05]  /*6050*/  BSYNC.RECONVERGENT B0 ;  /* 0x0000000000007941 */ /* 0x000fea0003800200 */
.L_x_73:
        /* <DEDUP_REMOVED lines=13> */
[----:B------:R-:W-:Y:S01]  /*6130*/  FSETP.GT.AND P0, PT, |R8|, 1.469367938527859385e-39, PT ;  /* 0x001000000800780b */ /* 0x000fe20003f04200 */
[----:B------:R-:W-:-:S12]  /*6140*/  DMUL R8, R2, R14 ;  /* 0x0000000e02087228 */ /* 0x000fd80000000000 */
        /* <DEDUP_REMOVED lines=9> */
.L_x_76:
[----:B------:R-:W-:Y:S05]  /*61e0*/  BSYNC.RECONVERGENT B0 ;  /* 0x0000000000007941 */ /* 0x000fea0003800200 */
.L_x_75:
[----:B------:R-:W0:Y:S01]  /*61f0*/  MUFU.RCP64H R3, R7 ;  /* 0x0000000700037308 */ /* 0x000e220000001800 */
[----:B------:R-:W-:Y:S01]  /*6200*/  IMAD.MOV.U32 R2, RZ, RZ, 0x1 ;  /* 0x00000001ff027424 */ /* 0x000fe200078e00ff */
[----:B------:R-:W-:Y:S01]  /*6210*/  FSETP.GEU.AND P1, PT, |R13|, 6.5827683646048100446e-37, PT ;  /* 0x036000000d00780b */ /* 0x000fe20003f2e200 */
[----:B------:R-:W-:Y:S01]  /*6220*/  BSSY.RECONVERGENT B0, `(.L_x_77) ;  /* 0x0000015000007945 */ /* 0x000fe20003800200 */
[----:B------:R-:W-:-:S03]  /*6230*/  DFMA R4, -R8, R4, R84 ;  /* 0x000000040804722b */ /* 0x000fc60000000154 */
        /* <DEDUP_REMOVED lines=19> */
.L_x_78:
[----:B------:R-:W-:Y:S05]  /*6370*/  BSYNC.RECONVERGENT B0 ;  /* 0x0000000000007941 */ /* 0x000fea0003800200 */
.L_x_77:
        /* <DEDUP_REMOVED lines=20> */
[----:B------:R-:W-:Y:S02]  /*64c0*/  IMAD.MOV.U32 R24, RZ, RZ, R22 ;  /* 0x000000ffff187224 */ /* 0x000fe400078e0016 */
[----:B------:R-:W-:Y:S02]  /*64d0*/  IMAD.MOV.U32 R23, RZ, RZ, R21 ;  /* 0x000000ffff177224 */ /* 0x000fe400078e0015 */
[----:B------:R-:W-:Y:S02]  /*64e0*/  IMAD.MOV.U32 R22, RZ, RZ, R20 ;  /* 0x000000ffff167224 */ /* 0x000fe400078e0014 */
[----:B------:R-:W-:-:S02]  /*64f0*/  IMAD.MOV.U32 R18, RZ, RZ, R8 ;  /* 0x000000ffff127224 */ /* 0x000fc400078e0008 */
[----:B------:R-:W-:-:S07]  /*6500*/  IMAD.MOV.U32 R21, RZ, RZ, R13 ;  /* 0x000000ffff157224 */ /* 0x000fce00078e000d */
[----:B------:R-:W-:Y:S05]  /*6510*/  CALL.REL.NOINC `($__internal_3_$__cuda_sm20_dsqrt_rn_f64_mediumpath_v1) ;  /* 0x0000001400487944 */ /* 0x000fea0003c00000 */
[----:B------:R-:W-:Y:S02]  /*6520*/  IMAD.MOV.U32 R10, RZ, RZ, R18 ;  /* 0x000000ffff0a7224 */ /* 0x000fe400078e0012 */
[----:B------:R-:W-:-:S07]  /*6530*/  IMAD.MOV.U32 R11, RZ, RZ, R19 ;  /* 0x000000ffff0b7224 */ /* 0x000fce00078e0013 */
.L_x_80:
[----:B------:R-:W-:Y:S05]  /*6540*/  BSYNC.RECONVERGENT B0 ;  /* 0x0000000000007941 */ /* 0x000fea0003800200 */
.L_x_79:
[----:B------:R-:W-:Y:S01]  /*6550*/  DMUL R10, R6, R10 ;  /* 0x0000000a060a7228 */ /* 0x000fe20000000000 */
[----:B------:R-:W-:Y:S01]  /*6560*/  IMAD.MOV.U32 R2, RZ, RZ, 0x1 ;  /* 0x00000001ff027424 */ /* 0x000fe200078e00ff */
[----:B------:R-:W-:Y:S01]  /*6570*/  FSETP.GEU.AND P1, PT, |R5|, 6.5827683646048100446e-37, PT ;  /* 0x036000000500780b */ /* 0x000fe20003f2e200 */
[----:B------:R-:W-:Y:S05]  /*6580*/  BSSY.RECONVERGENT B0, `(.L_x_81) ;  /* 0x0000016000007945 */ /* 0x000fea0003800200 */
[----:B------:R-:W-:-:S06]  /*6590*/  DMUL R10, R10, R16 ;  /* 0x000000100a0a7228 */ /* 0x000fcc0000000000 */
[----:B------:R-:W0:Y:S02]  /*65a0*/  MUFU.RCP64H R3, R11 ;  /* 0x0000000b00037308 */ /* 0x000e240000001800 */
        /* <DEDUP_REMOVED lines=19> */
.L_x_82:
[----:B------:R-:W-:Y:S05]  /*66e0*/  BSYNC.RECONVERGENT B0 ;  /* 0x0000000000007941 */ /* 0x000fea0003800200 */
.L_x_81:
[C---:B------:R-:W-:Y:S01]  /*66f0*/  DADD R10, -R2.reuse, 1 ;  /* 0x3ff00000020a7429 */ /* 0x040fe20000000100 */
[----:B------:R-:W-:Y:S01]  /*6700*/  IMAD.MOV.U32 R4, RZ, RZ, 0x1 ;  /* 0x00000001ff047424 */ /* 0x000fe200078e00ff */
[----:B------:R-:W-:Y:S01]  /*6710*/  DADD R8, R2, 1 ;  /* 0x3ff0000002087429 */ /* 0x000fe20000000000 */
        /* <DEDUP_REMOVED lines=22> */
.L_x_84:
[----:B------:R-:W-:Y:S05]  /*6880*/  BSYNC.RECONVERGENT B0 ;  /* 0x0000000000007941 */ /* 0x000fea0003800200 */
.L_x_83:
[----:B------:R-:W-:Y:S01]  /*6890*/  ISETP.GT.AND P0, PT, R3, 0xfffff, PT ;  /* 0x000fffff0300780c */ /* 0x000fe20003f04270 */
[----:B------:R-:W-:Y:S01]  /*68a0*/  IMAD.MOV.U32 R4, RZ, RZ, R2 ;  /* 0x000000ffff047224 */ /* 0x000fe200078e0002 */
[----:B------:R-:W-:Y:S01]  /*68b0*/  BSSY.RECONVERGENT B0, `(.L_x_85) ;  /* 0x0000051000007945 */ /* 0x000fe20003800200 */
[--C-:B------:R-:W-:Y:S02]  /*68c0*/  IMAD.MOV.U32 R5, RZ, RZ, R3.reuse ;  /* 0x000000ffff057224 */ /* 0x100fe400078e0003 */
[----:B------:R-:W-:Y:S02]  /*68d0*/  IMAD.MOV.U32 R16, RZ, RZ, R3 ;  /* 0x000000ffff107224 */ /* 0x000fe400078e0003 */
[----:B------:R-:W-:-:S06]  /*68e0*/  IMAD.MOV.U32 R17, RZ, RZ, -0x3ff ;  /* 0xfffffc01ff117424 */ /* 0x000fcc00078e00ff */
[----:B------:R-:W-:Y:S01]  /*68f0*/  @!P0 DMUL R4, R4, 1.80143985094819840000e+16 ;  /* 0x4350000004048828 */ /* 0x000fe20000000000 */
[----:B------:R-:W-:-:S09]  /*6900*/  @!P0 IMAD.MOV.U32 R17, RZ, RZ, -0x435 ;  /* 0xfffffbcbff118424 */ /* 0x000fd200078e00ff */
[----:B------:R-:W-:Y:S02]  /*6910*/  @!P0 IMAD.MOV.U32 R16, RZ, RZ, R5 ;  /* 0x000000ffff108224 */ /* 0x000fe400078e0005 */
[----:B------:R-:W-:Y:S02]  /*6920*/  @!P0 IMAD.MOV.U32 R2, RZ, RZ, R4 ;  /* 0x000000ffff028224 */ /* 0x000fe400078e0004 */
[----:B------:R-:W-:-:S05]  /*6930*/  VIADD R3, R16, 0xffffffff ;  /* 0xffffffff10037836 */ /* 0x000fca0000000000 */
[----:B------:R-:W-:-:S13]  /*6940*/  ISETP.GT.U32.AND P1, PT, R3, 0x7feffffe, PT ;  /* 0x7feffffe0300780c */ /* 0x000fda0003f24070 */
[----:B------:R-:W-:Y:S05]  /*6950*/  @P1 BRA `(.L_x_86) ;  /* 0x0000000400001947 */ /* 0x000fea0003800000 */
[C---:B------:R-:W-:Y:S01]  /*6960*/  LOP3.LUT R3, R16.reuse, 0xfffff, RZ, 0xc0, !PT ;  /* 0x000fffff10037812 */ /* 0x040fe200078ec0ff */
[----:B------:R-:W-:Y:S01]  /*6970*/  IMAD.MOV.U32 R6, RZ, RZ, RZ ;  /* 0x000000ffff067224 */ /* 0x000fe200078e00ff */
[----:B------:R-:W-:Y:S01]  /*6980*/  UMOV UR4, 0x3ae80f1e ;  /* 0x3ae80f1e00047882 */ /* 0x000fe20000000000 */
[----:B------:R-:W-:Y:S01]  /*6990*/  IMAD.MOV.U32 R12, RZ, RZ, -0x748574fc ;  /* 0x8b7a8b04ff0c7424 */ /* 0x000fe200078e00ff */
[----:B------:R-:W-:Y:S01]  /*69a0*/  LOP3.LUT R3, R3, 0x3ff00000, RZ, 0xfc, !PT ;  /* 0x3ff0000003037812 */ /* 0x000fe200078efcff */
[----:B------:R-:W-:Y:S01]  /*69b0*/  IMAD.MOV.U32 R13, RZ, RZ, 0x3ed0ee25 ;  /* 0x3ed0ee25ff0d7424 */ /* 0x000fe200078e00ff */
[----:B------:R-:W-:Y:S01]  /*69c0*/  UMOV UR5, 0x3eb1380b ;  /* 0x3eb1380b00057882 */ /* 0x000fe20000000000 */
[----:B------:R-:W-:Y:S01]  /*69d0*/  LEA.HI R16, R16, R17, RZ, 0xc ;  /* 0x0000001110107211 */ /* 0x000fe200078f60ff */
[----:B------:R-:W-:Y:S01]  /*69e0*/  IMAD.MOV.U32 R17, RZ, RZ, 0x43300000 ;  /* 0x43300000ff117424 */ /* 0x000fe200078e00ff */
[----:B------:R-:W-:Y:S01]  /*69f0*/  ISETP.GE.U32.AND P0, PT, R3, 0x3ff6a09f, PT ;  /* 0x3ff6a09f0300780c */ /* 0x000fe20003f06070 */
[----:B------:R-:W-:Y:S01]  /*6a00*/  UMOV UR6, 0x80000000 ;  /* 0x8000000000067882 */ /* 0x000fe20000000000 */
[----:B------:R-:W-:-:S11]  /*6a10*/  UMOV UR7, 0x43300000 ;  /* 0x4330000000077882 */ /* 0x000fd60000000000 */
[----:B------:R-:W-:Y:S02]  /*6a20*/  @P0 VIADD R5, R3, 0xfff00000 ;  /* 0xfff0000003050836 */ /* 0x000fe40000000000 */
[----:B------:R-:W-:Y:S02]  /*6a30*/  @P0 VIADD R16, R16, 0x1 ;  /* 0x0000000110100836 */ /* 0x000fe40000000000 */
[----:B------:R-:W-:-:S03]  /*6a40*/  @P0 IMAD.MOV.U32 R3, RZ, RZ, R5 ;  /* 0x000000ffff030224 */ /* 0x000fc600078e0005 */
[----:B------:R-:W-:-:S03]  /*6a50*/  LOP3.LUT R16, R16, 0x80000000, RZ, 0x3c, !PT ;  /* 0x8000000010107812 */ /* 0x000fc600078e3cff */
[C---:B------:R-:W-:Y:S02]  /*6a60*/  DADD R4, R2.reuse, 1 ;  /* 0x3ff0000002047429 */ /* 0x040fe40000000000 */
[----:B------:R-:W-:Y:S02]  /*6a70*/  DADD R2, R2, -1 ;  /* 0xbff0000002027429 */ /* 0x000fe40000000000 */
[----:B------:R-:W-:Y:S01]  /*6a80*/  DADD R16, R16, -UR6 ;  /* 0x8000000610107e29 */ /* 0x000fe20008000000 */
[----:B------:R-:W-:Y:S01]  /*6a90*/  UMOV UR6, 0xfefa39ef ;  /* 0xfefa39ef00067882 */ /* 0x000fe20000000000 */
[----:B------:R-:W0:Y:S01]  /*6aa0*/  MUFU.RCP64H R7, R5 ;  /* 0x0000000500077308 */ /* 0x000e220000001800 */
[----:B------:R-:W-:Y:S01]  /*6ab0*/  UMOV UR7, 0x3fe62e42 ;  /* 0x3fe62e4200077882 */ /* 0x000fe20000000000 */
[----:B0-----:R-:W-:-:S08]  /*6ac0*/  DFMA R8, -R4, R6, 1 ;  /* 0x3ff000000408742b */ /* 0x001fd00000000106 */
[----:B------:R-:W-:-:S08]  /*6ad0*/  DFMA R8, R8, R8, R8 ;  /* 0x000000080808722b */ /* 0x000fd00000000008 */
[----:B------:R-:W-:-:S08]  /*6ae0*/  DFMA R8, R6, R8, R6 ;  /* 0x000000080608722b */ /* 0x000fd00000000006 */
[----:B------:R-:W-:-:S08]  /*6af0*/  DMUL R6, R2, R8 ;  /* 0x0000000802067228 */ /* 0x000fd00000000000 */
[----:B------:R-:W-:-:S08]  /*6b00*/  DFMA R6, R2, R8, R6 ;  /* 0x000000080206722b */ /* 0x000fd00000000006 */
[----:B------:R-:W-:-:S08]  /*6b10*/  DMUL R10, R6, R6 ;  /* 0x00000006060a7228 */ /* 0x000fd00000000000 */
[----:B------:R-:W-:Y:S01]  /*6b20*/  DFMA R4, R10, UR4, R12 ;  /* 0x000000040a047c2b */ /* 0x000fe2000800000c */
[----:B------:R-:W-:Y:S01]  /*6b30*/  UMOV UR4, 0x9f02676f ;  /* 0x9f02676f00047882 */ /* 0x000fe20000000000 */
[----:B------:R-:W-:Y:S01]  /*6b40*/  UMOV UR5, 0x3ef3b266 ;  /* 0x3ef3b26600057882 */ /* 0x000fe20000000000 */
[----:B------:R-:W-:-:S05]  /*6b50*/  DADD R12, R2, -R6 ;  /* 0x00000000020c7229 */ /* 0x000fca0000000806 */
[----:B------:R-:W-:Y:S01]  /*6b60*/  DFMA R4, R10, R4, UR4 ;  /* 0x000000040a047e2b */ /* 0x000fe20008000004 */
[----:B------:R-:W-:Y:S01]  /*6b70*/  UMOV UR4, 0xa9ab0956 ;  /* 0xa9ab095600047882 */ /* 0x000fe20000000000 */
[----:B------:R-:W-:Y:S01]  /*6b80*/  UMOV UR5, 0x3f1745cb ;  /* 0x3f1745cb00057882 */ /* 0x000fe20000000000 */
[----:B------:R-:W-:-:S05]  /*6b90*/  DADD R12, R12, R12 ;  /* 0x000000000c0c7229 */ /* 0x000fca000000000c */
[----:B------:R-:W-:Y:S01]  /*6ba0*/  DFMA R4, R10, R4, UR4 ;  /* 0x000000040a047e2b */ /* 0x000fe20008000004 */
[----:B------:R-:W-:Y:S01]  /*6bb0*/  UMOV UR4, 0x2d1b5154 ;  /* 0x2d1b515400047882 */ /* 0x000fe20000000000 */
[----:B------:R-:W-:Y:S01]  /*6bc0*/  UMOV UR5, 0x3f3c71c7 ;  /* 0x3f3c71c700057882 */ /* 0x000fe20000000000 */
[----:B------:R-:W-:Y:S02]  /*6bd0*/  DFMA R12, R2, -R6, R12 ;  /* 0x80000006020c722b */ /* 0x000fe4000000000c */
[----:B------:R-:W-:-:S03]  /*6be0*/  DFMA R2, R16, UR6, R6 ;  /* 0x0000000610027c2b */ /* 0x000fc60008000006 */
[----:B------:R-:W-:Y:S01]  /*6bf0*/  DFMA R4, R10, R4, UR4 ;  /* 0x000000040a047e2b */ /* 0x000fe20008000004 */
[----:B------:R-:W-:Y:S01]  /*6c00*/  UMOV UR4, 0x923be72d ;  /* 0x923be72d00047882 */ /* 0x000fe20000000000 */
[----:B------:R-:W-:Y:S01]  /*6c10*/  UMOV UR5, 0x3f624924 ;  /* 0x3f62492400057882 */ /* 0x000fe20000000000 */
[----:B------:R-:W-:-:S05]  /*6c20*/  DMUL R12, R8, R12 ;  /* 0x0000000c080c7228 */ /* 0x000fca0000000000 */
        /* <DEDUP_REMOVED lines=8> */
[----:B------:R-:W-:Y:S02]  /*6cb0*/  UMOV UR5, 0x3fe62e42 ;  /* 0x3fe62e4200057882 */ /* 0x000fe40000000000 */
[----:B------:R-:W-:Y:S01]  /*6cc0*/  DFMA R18, R16, -UR4, R2 ;  /* 0x8000000410127c2b */ /* 0x000fe20008000002 */
[----:B------:R-:W-:Y:S01]  /*6cd0*/  UMOV UR4, 0x3b39803f ;  /* 0x3b39803f00047882 */ /* 0x000fe20000000000 */
[----:B------:R-:W-:Y:S02]  /*6ce0*/  UMOV UR5, 0x3c7abc9e ;  /* 0x3c7abc9e00057882 */ /* 0x000fe40000000000 */
[----:B------:R-:W-:-:S04]  /*6cf0*/  DMUL R4, R10, R4 ;  /* 0x000000040a047228 */ /* 0x000fc80000000000 */
[----:B------:R-:W-:-:S04]  /*6d00*/  DADD R18, -R6, R18 ;  /* 0x0000000006127229 */ /* 0x000fc80000000112 */
[----:B------:R-:W-:-:S08]  /*6d10*/  DFMA R4, R6, R4, R12 ;  /* 0x000000040604722b */ /* 0x000fd0000000000c */
[----:B------:R-:W-:-:S08]  /*6d20*/  DADD R4, R4, -R18 ;  /* 0x0000000004047229 */ /* 0x000fd00000000812 */
[----:B------:R-:W-:-:S08]  /*6d30*/  DFMA R4, R16, UR4, R4 ;  /* 0x0000000410047c2b */ /* 0x000fd00008000004 */
[----:B------:R-:W-:Y:S01]  /*6d40*/  DADD R4, R2, R4 ;  /* 0x0000000002047229 */ /* 0x000fe20000000004 */
[----:B------:R-:W-:Y:S10]  /*6d50*/  BRA `(.L_x_87) ;  /* 0x0000000000187947 */ /* 0x000ff40003800000 */
.L_x_86:
[----:B------:R-:W-:Y:S01]  /*6d60*/  IMAD.MOV.U32 R2, RZ, RZ, 0x0 ;  /* 0x00000000ff027424 */ /* 0x000fe200078e00ff */
[----:B------:R-:W-:Y:S01]  /*6d70*/  LOP3.LUT P0, RZ, R5, 0x7fffffff, RZ, 0xc0, !PT ;  /* 0x7fffffff05ff7812 */ /* 0x000fe2000780c0ff */
[----:B------:R-:W-:-:S06]  /*6d80*/  IMAD.MOV.U32 R3, RZ, RZ, 0x7ff00000 ;  /* 0x7ff00000ff037424 */ /* 0x000fcc00078e00ff */
[----:B------:R-:W-:-:S10]  /*6d90*/  DFMA R2, R4, R2, +INF ;  /* 0x7ff000000402742b */ /* 0x000fd40000000002 */
[----:B------:R-:W-:Y:S02]  /*6da0*/  FSEL R4, R2, RZ, P0 ;  /* 0x000000ff02047208 */ /* 0x000fe40000000000 */
[----:B------:R-:W-:-:S07]  /*6db0*/  FSEL R5, R3, -QNAN , P0 ;  /* 0xfff0000003057808 */ /* 0x000fce0000000000 */
.L_x_87:
[----:B------:R-:W-:Y:S05]  /*6dc0*/  BSYNC.RECONVERGENT B0 ;  /* 0x0000000000007941 */ /* 0x000fea0003800200 */
.L_x_85:
[----:B------:R-:W0:Y:S01]  /*6dd0*/  MUFU.RCP64H R3, 2.3399982452392578125 ;  /* 0x4002b85100037908 */ /* 0x000e220000001800 */
[----:B------:R-:W-:Y:S01]  /*6de0*/  IMAD.MOV.U32 R8, RZ, RZ, -0x147ae148 ;  /* 0xeb851eb8ff087424 */ /* 0x000fe200078e00ff */
[----:B------:R-:W-:Y:S01]  /*6df0*/  FSETP.GEU.AND P1, PT, |R15|, 6.5827683646048100446e-37, PT ;  /* 0x036000000f00780b */ /* 0x000fe20003f2e200 */
[----:B------:R-:W-:Y:S01]  /*6e00*/  IMAD.MOV.U32 R9, RZ, RZ, 0x4002b851 ;  /* 0x4002b851ff097424 */ /* 0x000fe200078e00ff */
[----:B------:R-:W-:Y:S01]  /*6e10*/  DMUL R4, R4, 0.5 ;  /* 0x3fe0000004047828 */ /* 0x000fe20000000000 */
[----:B------:R-:W-:-:S06]  /*6e20*/  IMAD.MOV.U32 R2, RZ, RZ, 0x1 ;  /* 0x00000001ff027424 */ /* 0x000fcc00078e00ff */
        /* <DEDUP_REMOVED lines=8> */
[----:B------:R-:W-:-:S05]  /*6eb0*/  FFMA R6, RZ, 2.0424997806549072266, R3 ;  /* 0x4002b851ff067823 */ /* 0x000fca0000000003 */
[----:B------:R-:W-:-:S13]  /*6ec0*/  FSETP.GT.AND P0, PT, |R6|, 1.469367938527859385e-39, PT ;  /* 0x001000000600780b */ /* 0x000fda0003f04200 */
[----:B------:R-:W-:Y:S05]  /*6ed0*/  @P0 BRA P1, `(.L_x_88) ;  /* 0x0000000000200947 */ /* 0x000fea0000800000 */
[----:B------:R-:W-:Y:S01]  /*6ee0*/  IMAD.MOV.U32 R18, RZ, RZ, R14 ;  /* 0x000000ffff127224 */ /* 0x000fe200078e000e */
[----:B------:R-:W-:Y:S01]  /*6ef0*/  MOV R32, 0x6f40 ;  /* 0x00006f4000207802 */ /* 0x000fe20000000f00 */
[----:B------:R-:W-:Y:S02]  /*6f00*/  IMAD.MOV.U32 R27, RZ, RZ, R15 ;  /* 0x000000ffff1b7224 */ /* 0x000fe400078e000f */
[----:B------:R-:W-:Y:S02]  /*6f10*/  IMAD.MOV.U32 R28, RZ, RZ, -0x147ae148 ;  /* 0xeb851eb8ff1c7424 */ /* 0x000fe400078e00ff */
[----:B------:R-:W-:-:S07]  /*6f20*/  IMAD.MOV.U32 R29, RZ, RZ, 0x4002b851 ;  /* 0x4002b851ff1d7424 */ /* 0x000fce00078e00ff */
[----:B------:R-:W-:Y:S05]  /*6f30*/  CALL.REL.NOINC `($__internal_1_$__cuda_sm20_div_rn_f64_full) ;  /* 0x0000000000bc7944 */ /* 0x000fea0003c00000 */
[----:B------:R-:W-:Y:S02]  /*6f40*/  IMAD.MOV.U32 R2, RZ, RZ, R20 ;  /* 0x000000ffff027224 */ /* 0x000fe400078e0014 */
[----:B------:R-:W-:-:S07]  /*6f50*/  IMAD.MOV.U32 R3, RZ, RZ, R21 ;  /* 0x000000ffff037224 */ /* 0x000fce00078e0015 */
.L_x_88:
[----:B------:R-:W-:Y:S01]  /*6f60*/  DADD R10, R2, -3 ;  /* 0xc0080000020a7429 */ /* 0x000fe20000000000 */
[----:B------:R-:W-:Y:S01]  /*6f70*/  IMAD.MOV.U32 R8, RZ, RZ, 0x0 ;  /* 0x00000000ff087424 */ /* 0x000fe200078e00ff */
[----:B------:R-:W-:Y:S01]  /*6f80*/  BSSY.RECONVERGENT B0, `(.L_x_89) ;  /* 0x000000e000007945 */ /* 0x000fe20003800200 */
[----:B------:R-:W-:Y:S02]  /*6f90*/  IMAD.MOV.U32 R2, RZ, RZ, RZ ;  /* 0x000000ffff027224 */ /* 0x000fe400078e00ff */
[----:B------:R-:W-:Y:S01]  /*6fa0*/  IMAD.MOV.U32 R9, RZ, RZ, 0x3fd80000 ;  /* 0x3fd80000ff097424 */ /* 0x000fe200078e00ff */
[----:B------:R-:W0:Y:S04]  /*6fb0*/  MUFU.RSQ64H R3, R11 ;  /* 0x0000000b00037308 */ /* 0x000e280000001c00 */
[----:B------:R-:W-:-:S05]  /*6fc0*/  VIADD R12, R11, 0xfff00000 ;  /* 0xfff000000b0c7836 */ /* 0x000fca0000000000 */
[----:B------:R-:W-:Y:S01]  /*6fd0*/  ISETP.GE.U32.AND P0, PT, R12, 0x7fe00000, PT ;  /* 0x7fe000000c00780c */ /* 0x000fe20003f06070 */
[----:B0-----:R-:W-:-:S08]  /*6fe0*/  DMUL R6, R2, R2 ;  /* 0x0000000202067228 */ /* 0x001fd00000000000 */
[----:B------:R-:W-:-:S08]  /*6ff0*/  DFMA R6, R10, -R6, 1 ;  /* 0x3ff000000a06742b */ /* 0x000fd00000000806 */
[----:B------:R-:W-:Y:S02]  /*7000*/  DFMA R8, R6, R8, 0.5 ;  /* 0x3fe000000608742b */ /* 0x000fe40000000008 */
[----:B------:R-:W-:-:S08]  /*7010*/  DMUL R6, R2, R6 ;  /* 0x0000000602067228 */ /* 0x000fd00000000000 */
[----:B------:R-:W-:Y:S01]  /*7020*/  DFMA R6, R8, R6, R2 ;  /* 0x000000060806722b */ /* 0x000fe20000000002 */
[----:B------:R-:W-:Y:S10]  /*7030*/  @!P0 BRA `(.L_x_90) ;  /* 0x0000000000088947 */ /* 0x000ff40003800000 */
[----:B------:R-:W-:-:S07]  /*7040*/  MOV R12, 0x7060 ;  /* 0x00007060000c7802 */ /* 0x000fce0000000f00 */
[----:B------:R-:W-:Y:S05]  /*7050*/  CALL.REL.NOINC `($__internal_2_$__cuda_sm20_drsqrt_f64_slowpath_v2) ;  /* 0x0000000400e47944 */ /* 0x000fea0003c00000 */
.L_x_90:
[----:B------:R-:W-:Y:S05]  /*7060*/  BSYNC.RECONVERGENT B0 ;  /* 0x0000000000007941 */ /* 0x000fea0003800200 */
.L_x_89:
        /* <DEDUP_REMOVED lines=23> */
.L_x_92:
[----:B------:R-:W-:Y:S05]  /*71e0*/  BSYNC.RECONVERGENT B0 ;  /* 0x0000000000007941 */ /* 0x000fea0003800200 */
.L_x_91:
[----:B------:R-:W0:Y:S02]  /*71f0*/  LDC.64 R4, c[0x0][0x380] ;  /* 0x0000e000ff047b82 */ /* 0x000e240000000a00 */
[----:B0-----:R-:W-:-:S05]  /*7200*/  IMAD.WIDE R4, R0, 0x8, R4 ;  /* 0x0000000800047825 */ /* 0x001fca00078e0204 */
[----:B------:R-:W-:Y:S01]  /*7210*/  STG.E.64 desc[UR8][R4.64], R2 ;  /* 0x0000000204007986 */ /* 0x000fe2000c101b08 */
[----:B------:R-:W-:Y:S05]  /*7220*/  EXIT ;  /* 0x000000000000794d */ /* 0x000fea0003800000 */
        .weak           $__internal_1_$__cuda_sm20_div_rn_f64_full
        .type           $__internal_1_$__cuda_sm20_div_rn_f64_full,@function
        .size           $__internal_1_$__cuda_sm20_div_rn_f64_full,($__internal_2_$__cuda_sm20_drsqrt_f64_slowpath_v2 - $__internal_1_$__cuda_sm20_div_rn_f64_full)
$__internal_1_$__cuda_sm20_div_rn_f64_full:
[C---:B------:R-:W-:Y:S01]  /*7230*/  FSETP.GEU.AND P0, PT, |R29|.reuse, 1.469367938527859385e-39, PT ;  /* 0x001000001d00780b */ /* 0x040fe20003f0e200 */
[----:B------:R-:W-:Y:S01]  /*7240*/  IMAD.MOV.U32 R26, RZ, RZ, R18 ;  /* 0x000000ffff1a7224 */ /* 0x000fe200078e0012 */
[----:B------:R-:W-:Y:S01]  /*7250*/  LOP3.LUT R2, R29, 0x800fffff, RZ, 0xc0, !PT ;  /* 0x800fffff1d027812 */ /* 0x000fe200078ec0ff */
[----:B------:R-:W-:Y:S01]  /*7260*/  IMAD.MOV.U32 R18, RZ, RZ, 0x1 ;  /* 0x00000001ff127424 */ /* 0x000fe200078e00ff */
[C---:B------:R-:W-:Y:S01]  /*7270*/  FSETP.GEU.AND P2, PT, |R27|.reuse, 1.469367938527859385e-39, PT ;  /* 0x001000001b00780b */ /* 0x040fe20003f4e200 */
[----:B------:R-:W-:Y:S01]  /*7280*/  IMAD.MOV.U32 R33, RZ, RZ, 0x1ca00000 ;  /* 0x1ca00000ff217424 */ /* 0x000fe200078e00ff */
[----:B------:R-:W-:Y:S01]  /*7290*/  LOP3.LUT R3, R2, 0x3ff00000, RZ, 0xfc, !PT ;  /* 0x3ff0000002037812 */ /* 0x000fe200078efcff */
[----:B------:R-:W-:Y:S01]  /*72a0*/  IMAD.MOV.U32 R2, RZ, RZ, R28 ;  /* 0x000000ffff027224 */ /* 0x000fe200078e001c */
[----:B------:R-:W-:Y:S01]  /*72b0*/  LOP3.LUT R35, R27, 0x7ff00000, RZ, 0xc0, !PT ;  /* 0x7ff000001b237812 */ /* 0x000fe200078ec0ff */
[----:B------:R-:W-:Y:S01]  /*72c0*/  BSSY.RECONVERGENT B1, `(.L_x_93) ;  /* 0x000004f000017945 */ /* 0x000fe20003800200 */
[----:B------:R-:W-:-:S03]  /*72d0*/  LOP3.LUT R30, R29, 0x7ff00000, RZ, 0xc0, !PT ;  /* 0x7ff000001d1e7812 */ /* 0x000fc600078ec0ff */
[----:B------:R-:W-:Y:S01]  /*72e0*/  @!P0 DMUL R2, R28, 8.98846567431157953865e+307 ;  /* 0x7fe000001c028828 */ /* 0x000fe20000000000 */
[----:B------:R-:W-:Y:S01]  /*72f0*/  ISETP.GE.U32.AND P1, PT, R35, R30, PT ;  /* 0x0000001e2300720c */ /* 0x000fe20003f26070 */
[----:B------:R-:W-:Y:S02]  /*7300*/  IMAD.MOV.U32 R31, RZ, RZ, R35 ;  /* 0x000000ffff1f7224 */ /* 0x000fe400078e0023 */
[----:B------:R-:W-:Y:S02]  /*7310*/  @!P2 LOP3.LUT R22, R29, 0x7ff00000, RZ, 0xc0, !PT ;  /* 0x7ff000001d16a812 */ /* 0x000fe400078ec0ff */
[----:B------:R-:W0:Y:S02]  /*7320*/  MUFU.RCP64H R19, R3 ;  /* 0x0000000300137308 */ /* 0x000e240000001800 */
[----:B------:R-:W-:Y:S02]  /*7330*/  @!P2 ISETP.GE.U32.AND P3, PT, R35, R22, PT ;  /* 0x000000162300a20c */ /* 0x000fe40003f66070 */
[----:B------:R-:W-:-:S05]  /*7340*/  @!P0 LOP3.LUT R30, R3, 0x7ff00000, RZ, 0xc0, !PT ;  /* 0x7ff00000031e8812 */ /* 0x000fca00078ec0ff */
[----:B------:R-:W-:Y:S01]  /*7350*/  VIADD R36, R30, 0xffffffff ;  /* 0xffffffff1e247836 */ /* 0x000fe20000000000 */
[----:B0-----:R-:W-:-:S08]  /*7360*/  DFMA R20, R18, -R2, 1 ;  /* 0x3ff000001214742b */ /* 0x001fd00000000802 */
[----:B------:R-:W-:-:S08]  /*7370*/  DFMA R20, R20, R20, R20 ;  /* 0x000000141414722b */ /* 0x000fd00000000014 */
[----:B------:R-:W-:Y:S01]  /*7380*/  DFMA R22, R18, R20, R18 ;  /* 0x000000141216722b */ /* 0x000fe20000000012 */
[C---:B------:R-:W-:Y:S01]  /*7390*/  @!P2 SEL R21, R33.reuse, 0x63400000, !P3 ;  /* 0x634000002115a807 */ /* 0x040fe20005800000 */
[----:B------:R-:W-:Y:S01]  /*73a0*/  IMAD.MOV.U32 R18, RZ, RZ, R26 ;  /* 0x000000ffff127224 */ /* 0x000fe200078e001a */
[----:B------:R-:W-:Y:S01]  /*73b0*/  SEL R19, R33, 0x63400000, !P1 ;  /* 0x6340000021137807 */ /* 0x000fe20004800000 */
[----:B------:R-:W-:Y:S01]  /*73c0*/  @!P2 IMAD.MOV.U32 R20, RZ, RZ, RZ ;  /* 0x000000ffff14a224 */ /* 0x000fe200078e00ff */
[--C-:B------:R-:W-:Y:S02]  /*73d0*/  @!P2 LOP3.LUT R21, R21, 0x80000000, R27.reuse, 0xf8, !PT ;  /* 0x800000001515a812 */ /* 0x100fe400078ef81b */
[----:B------:R-:W-:Y:S01]  /*73e0*/  LOP3.LUT R19, R19, 0x800fffff, R27, 0xf8, !PT ;  /* 0x800fffff13137812 */ /* 0x000fe200078ef81b */
[----:B------:R-:W-:Y:S01]  /*73f0*/  DFMA R24, R22, -R2, 1 ;  /* 0x3ff000001618742b */ /* 0x000fe20000000802 */
[----:B------:R-:W-:-:S06]  /*7400*/  @!P2 LOP3.LUT R21, R21, 0x100000, RZ, 0xfc, !PT ;  /* 0x001000001515a812 */ /* 0x000fcc00078efcff */
[----:B------:R-:W-:Y:S02]  /*7410*/  @!P2 DFMA R18, R18, 2, -R20 ;  /* 0x400000001212a82b */ /* 0x000fe40000000814 */
[----:B------:R-:W-:-:S08]  /*7420*/  DFMA R24, R22, R24, R22 ;  /* 0x000000181618722b */ /* 0x000fd00000000016 */
[----:B------:R-:W-:Y:S01]  /*7430*/  @!P2 LOP3.LUT R31, R19, 0x7ff00000, RZ, 0xc0, !PT ;  /* 0x7ff00000131fa812 */ /* 0x000fe200078ec0ff */
[----:B------:R-:W-:-:S04]  /*7440*/  DMUL R20, R24, R18 ;  /* 0x0000001218147228 */ /* 0x000fc80000000000 */
[----:B------:R-:W-:-:S04]  /*7450*/  VIADD R34, R31, 0xffffffff ;  /* 0xffffffff1f227836 */ /* 0x000fc80000000000 */
[----:B------:R-:W-:Y:S01]  /*7460*/  DFMA R22, R20, -R2, R18 ;  /* 0x800000021416722b */ /* 0x000fe20000000012 */
[----:B------:R-:W-:-:S04]  /*7470*/  ISETP.GT.U32.AND P0, PT, R34, 0x7feffffe, PT ;  /* 0x7feffffe2200780c */ /* 0x000fc80003f04070 */
[----:B------:R-:W-:-:S03]  /*7480*/  ISETP.GT.U32.OR P0, PT, R36, 0x7feffffe, P0 ;  /* 0x7feffffe2400780c */ /* 0x000fc60000704470 */
[----:B------:R-:W-:-:S10]  /*7490*/  DFMA R24, R24, R22, R20 ;  /* 0x000000161818722b */ /* 0x000fd40000000014 */
[----:B------:R-:W-:Y:S05]  /*74a0*/  @P0 BRA `(.L_x_94) ;  /* 0x00000000006c0947 */ /* 0x000fea0003800000 */
[----:B------:R-:W-:-:S04]  /*74b0*/  LOP3.LUT R22, R29, 0x7ff00000, RZ, 0xc0, !PT ;  /* 0x7ff000001d167812 */ /* 0x000fc800078ec0ff */
[CC--:B------:R-:W-:Y:S02]  /*74c0*/  VIADDMNMX R20, R35.reuse, -R22.reuse, 0xb9600000, !PT ;  /* 0xb960000023147446 */ /* 0x0c0fe40007800916 */
[----:B------:R-:W-:Y:S01]  /*74d0*/  ISETP.GE.U32.AND P0, PT, R35, R22, PT ;  /* 0x000000162300720c */ /* 0x000fe20003f06070 */
[----:B------:R-:W-:Y:S01]  /*74e0*/  IMAD.MOV.U32 R22, RZ, RZ, RZ ;  /* 0x000000ffff167224 */ /* 0x000fe200078e00ff */
[----:B------:R-:W-:Y:S02]  /*74f0*/  VIMNMX R20, PT, PT, R20, 0x46a00000, PT ;  /* 0x46a0000014147848 */ /* 0x000fe40003fe0100 */
[----:B------:R-:W-:-:S05]  /*7500*/  SEL R33, R33, 0x63400000, !P0 ;  /* 0x6340000021217807 */ /* 0x000fca0004000000 */
[----:B------:R-:W-:-:S04]  /*7510*/  IMAD.IADD R26, R20, 0x1, -R33 ;  /* 0x00000001141a7824 */ /* 0x000fc800078e0a21 */
        /* <DEDUP_REMOVED lines=20> */
.L_x_94:
        /* <DEDUP_REMOVED lines=16> */
.L_x_97:
[----:B------:R-:W-:Y:S01]  /*7760*/  LOP3.LUT R21, R29, 0x80000, RZ, 0xfc, !PT ;  /* 0x000800001d157812 */ /* 0x000fe200078efcff */
[----:B------:R-:W-:Y:S01]  /*7770*/  IMAD.MOV.U32 R20, RZ, RZ, R28 ;  /* 0x000000ffff147224 */ /* 0x000fe200078e001c */
[----:B------:R-:W-:Y:S06]  /*7780*/  BRA `(.L_x_95) ;  /* 0x0000000000087947 */ /* 0x000fec0003800000 */
.L_x_96:
[----:B------:R-:W-:Y:S01]  /*7790*/  LOP3.LUT R21, R27, 0x80000, RZ, 0xfc, !PT ;  /* 0x000800001b157812 */ /* 0x000fe200078efcff */
[----:B------:R-:W-:-:S07]  /*77a0*/  IMAD.MOV.U32 R20, RZ, RZ, R26 ;  /* 0x000000ffff147224 */ /* 0x000fce00078e001a */
.L_x_95:
[----:B------:R-:W-:Y:S05]  /*77b0*/  BSYNC.RECONVERGENT B1 ;  /* 0x0000000000017941 */ /* 0x000fea0003800200 */
.L_x_93:
[----:B------:R-:W-:Y:S02]  /*77c0*/  IMAD.MOV.U32 R2, RZ, RZ, R32 ;  /* 0x000000ffff027224 */ /* 0x000fe400078e0020 */
[----:B------:R-:W-:-:S04]  /*77d0*/  IMAD.MOV.U32 R3, RZ, RZ, 0x0 ;  /* 0x00000000ff037424 */ /* 0x000fc800078e00ff */
[----:B------:R-:W-:Y:S05]  /*77e0*/  RET.REL.NODEC R2 `(_Z37calculateCorrelationCoefficientMatrixPdPKdiiim) ;  /* 0xffffff8802047950 */ /* 0x000fea0003c3ffff */
        .weak           $__internal_2_$__cuda_sm20_drsqrt_f64_slowpath_v2
        .type           $__internal_2_$__cuda_sm20_drsqrt_f64_slowpath_v2,@function
        .size           $__internal_2_$__cuda_sm20_drsqrt_f64_slowpath_v2,($__internal_3_$__cuda_sm20_dsqrt_rn_f64_mediumpath_v1 - $__internal_2_$__cuda_sm20_drsqrt_f64_slowpath_v2)
$__internal_2_$__cuda_sm20_drsqrt_f64_slowpath_v2:
[----:B------:R-:W-:Y:S01]  /*77f0*/  IMAD.MOV.U32 R6, RZ, RZ, R10 ;  /* 0x000000ffff067224 */ /* 0x000fe200078e000a */
[----:B------:R-:W-:Y:S01]  /*7800*/  BSSY.RECONVERGENT B1, `(.L_x_98) ;  /* 0x000001e000017945 */ /* 0x000fe20003800200 */
[----:B------:R-:W-:Y:S01]  /*7810*/  IMAD.MOV.U32 R7, RZ, RZ, R11 ;  /* 0x000000ffff077224 */ /* 0x000fe200078e000b */
[----:B------:R-:W-:-:S05]  /*7820*/  LOP3.LUT R2, R11, 0x80000000, RZ, 0xc0, !PT ;  /* 0x800000000b027812 */ /* 0x000fca00078ec0ff */
[----:B------:R-:W-:-:S14]  /*7830*/  DSETP.NEU.AND P0, PT, R6, RZ, PT ;  /* 0x000000ff0600722a */ /* 0x000fdc0003f0d000 */
[----:B------:R-:W-:Y:S05]  /*7840*/  @!P0 BRA `(.L_x_99) ;  /* 0x00000000005c8947 */ /* 0x000fea0003800000 */
[----:B------:R-:W-:-:S14]  /*7850*/  DSETP.GTU.AND P0, PT, |R6|, +INF , PT ;  /* 0x7ff000000600742a */ /* 0x000fdc0003f0c200 */
[----:B------:R-:W-:Y:S05]  /*7860*/  @P0 BRA `(.L_x_100) ;  /* 0x00000000004c0947 */ /* 0x000fea0003800000 */
[----:B------:R-:W-:-:S13]  /*7870*/  ISETP.NE.AND P0, PT, R2, RZ, PT ;  /* 0x000000ff0200720c */ /* 0x000fda0003f05270 */
[----:B------:R-:W-:Y:S02]  /*7880*/  @P0 IMAD.MOV.U32 R2, RZ, RZ, 0x0 ;  /* 0x00000000ff020424 */ /* 0x000fe400078e00ff */
[----:B------:R-:W-:Y:S01]  /*7890*/  @P0 IMAD.MOV.U32 R3, RZ, RZ, -0x80000 ;  /* 0xfff80000ff030424 */ /* 0x000fe200078e00ff */
[----:B------:R-:W-:Y:S06]  /*78a0*/  @P0 BRA `(.L_x_101) ;  /* 0x00000000004c0947 */ /* 0x000fec0003800000 */
[----:B------:R-:W-:-:S14]  /*78b0*/  DSETP.NEU.AND P0, PT, |R6|, +INF , PT ;  /* 0x7ff000000600742a */ /* 0x000fdc0003f0d200 */
[----:B------:R-:W-:Y:S01]  /*78c0*/  @!P0 CS2R R2, SRZ ;  /* 0x0000000000028805 */ /* 0x000fe2000001ff00 */
[----:B------:R-:W-:Y:S06]  /*78d0*/  @!P0 BRA `(.L_x_101) ;  /* 0x0000000000408947 */ /* 0x000fec0003800000 */
[----:B------:R-:W-:Y:S01]  /*78e0*/  DMUL R6, R6, 1.80143985094819840000e+16 ;  /* 0x4350000006067828 */ /* 0x000fe20000000000 */
[----:B------:R-:W-:Y:S02]  /*78f0*/  IMAD.MOV.U32 R2, RZ, RZ, RZ ;  /* 0x000000ffff027224 */ /* 0x000fe400078e00ff */
[----:B------:R-:W-:Y:S02]  /*7900*/  IMAD.MOV.U32 R10, RZ, RZ, 0x0 ;  /* 0x00000000ff0a7424 */ /* 0x000fe400078e00ff */
[----:B------:R-:W-:Y:S01]  /*7910*/  IMAD.MOV.U32 R11, RZ, RZ, 0x3fd80000 ;  /* 0x3fd80000ff0b7424 */ /* 0x000fe200078e00ff */
[----:B------:R-:W0:Y:S02]  /*7920*/  MUFU.RSQ64H R3, R7 ;  /* 0x0000000700037308 */ /* 0x000e240000001c00 */
[----:B0-----:R-:W-:-:S08]  /*7930*/  DMUL R8, R2, R2 ;  /* 0x0000000202087228 */ /* 0x001fd00000000000 */
[----:B------:R-:W-:-:S08]  /*7940*/  DFMA R8, R6, -R8, 1 ;  /* 0x3ff000000608742b */ /* 0x000fd00000000808 */
[----:B------:R-:W-:Y:S02]  /*7950*/  DFMA R10, R8, R10, 0.5 ;  /* 0x3fe00000080a742b */ /* 0x000fe4000000000a */
[----:B------:R-:W-:-:S08]  /*7960*/  DMUL R8, R2, R8 ;  /* 0x0000000802087228 */ /* 0x000fd00000000000 */
[----:B------:R-:W-:-:S08]  /*7970*/  DFMA R2, R10, R8, R2 ;  /* 0x000000080a02722b */ /* 0x000fd00000000002 */
[----:B------:R-:W-:Y:S01]  /*7980*/  DMUL R2, R2, 134217728 ;  /* 0x41a0000002027828 */ /* 0x000fe20000000000 */
[----:B------:R-:W-:Y:S10]  /*7990*/  BRA `(.L_x_101) ;  /* 0x0000000000107947 */ /* 0x000ff40003800000 */
.L_x_100:
[----:B------:R-:W-:Y:S01]  /*79a0*/  DADD R2, R6, R6 ;  /* 0x0000000006027229 */ /* 0x000fe20000000006 */
[----:B------:R-:W-:Y:S10]  /*79b0*/  BRA `(.L_x_101) ;  /* 0x0000000000087947 */ /* 0x000ff40003800000 */
.L_x_99:
[----:B------:R-:W-:Y:S01]  /*79c0*/  LOP3.LUT R3, R2, 0x7ff00000, RZ, 0xfc, !PT ;  /* 0x7ff0000002037812 */ /* 0x000fe200078efcff */
[----:B------:R-:W-:-:S07]  /*79d0*/  IMAD.MOV.U32 R2, RZ, RZ, RZ ;  /* 0x000000ffff027224 */ /* 0x000fce00078e00ff */
.L_x_101:
[----:B------:R-:W-:Y:S05]  /*79e0*/  BSYNC.RECONVERGENT B1 ;  /* 0x0000000000017941 */ /* 0x000fea0003800200 */
.L_x_98:
[----:B------:R-:W-:Y:S02]  /*79f0*/  IMAD.MOV.U32 R6, RZ, RZ, R2 ;  /* 0x000000ffff067224 */ /* 0x000fe400078e0002 */
[----:B------:R-:W-:Y:S02]  /*7a00*/  IMAD.MOV.U32 R7, RZ, RZ, R3 ;  /* 0x000000ffff077224 */ /* 0x000fe400078e0003 */
[----:B------:R-:W-:Y:S02]  /*7a10*/  IMAD.MOV.U32 R2, RZ, RZ, R12 ;  /* 0x000000ffff027224 */ /* 0x000fe400078e000c */
[----:B------:R-:W-:-:S04]  /*7a20*/  IMAD.MOV.U32 R3, RZ, RZ, 0x0 ;  /* 0x00000000ff037424 */ /* 0x000fc800078e00ff */
[----:B------:R-:W-:Y:S05]  /*7a30*/  RET.REL.NODEC R2 `(_Z37calculateCorrelationCoefficientMatrixPdPKdiiim) ;  /* 0xffffff8402707950 */ /* 0x000fea0003c3ffff */
        .weak           $__internal_3_$__cuda_sm20_dsqrt_rn_f64_mediumpath_v1
        .type           $__internal_3_$__cuda_sm20_dsqrt_rn_f64_mediumpath_v1,@function
        .size           $__internal_3_$__cuda_sm20_dsqrt_rn_f64_mediumpath_v1,(.L_x_110 - $__internal_3_$__cuda_sm20_dsqrt_rn_f64_mediumpath_v1)
$__internal_3_$__cuda_sm20_dsqrt_rn_f64_mediumpath_v1:
[----:B------:R-:W-:Y:S01]  /*7a40*/  ISETP.GE.U32.AND P0, PT, R18, -0x3400000, PT ;  /* 0xfcc000001200780c */ /* 0x000fe20003f06070 */
[----:B------:R-:W-:Y:S01]  /*7a50*/  BSSY.RECONVERGENT B1, `(.L_x_102) ;  /* 0x0000028000017945 */ /* 0x000fe20003800200 */
[----:B------:R-:W-:Y:S02]  /*7a60*/  IMAD.MOV.U32 R18, RZ, RZ, R2 ;  /* 0x000000ffff127224 */ /* 0x000fe400078e0002 */
[----:B------:R-:W-:Y:S02]  /*7a70*/  IMAD.MOV.U32 R19, RZ, RZ, R3 ;  /* 0x000000ffff137224 */ /* 0x000fe400078e0003 */
[----:B------:R-:W-:Y:S02]  /*7a80*/  IMAD.MOV.U32 R2, RZ, RZ, R24 ;  /* 0x000000ffff027224 */ /* 0x000fe400078e0018 */
[----:B------:R-:W-:Y:S02]  /*7a90*/  IMAD.MOV.U32 R3, RZ, RZ, R25 ;  /* 0x000000ffff037224 */ /* 0x000fe400078e0019 */
[----:B------:R-:W-:-:S03]  /*7aa0*/  IMAD.MOV.U32 R20, RZ, RZ, R26 ;  /* 0x000000ffff147224 */ /* 0x000fc600078e001a */
[----:B------:R-:W-:Y:S05]  /*7ab0*/  @!P0 BRA `(.L_x_103) ;  /* 0x0000000000208947 */ /* 0x000fea0003800000 */
[----:B------:R-:W-:-:S10]  /*7ac0*/  DFMA.RM R2, R2, R20, R22 ;  /* 0x000000140202722b */ /* 0x000fd40000004016 */
[----:B------:R-:W-:-:S05]  /*7ad0*/  IADD3 R20, P0, PT, R2, 0x1, RZ ;  /* 0x0000000102147810 */ /* 0x000fca0007f1e0ff */
[----:B------:R-:W-:-:S06]  /*7ae0*/  IMAD.X R21, RZ, RZ, R3, P0 ;  /* 0x000000ffff157224 */ /* 0x000fcc00000e0603 */
[----:B------:R-:W-:-:S08]  /*7af0*/  DFMA.RP R18, -R2, R20, R18 ;  /* 0x000000140212722b */ /* 0x000fd00000008112 */
[----:B------:R-:W-:-:S06]  /*7b00*/  DSETP.GT.AND P0, PT, R18, RZ, PT ;  /* 0x000000ff1200722a */ /* 0x000fcc0003f04000 */
[----:B------:R-:W-:Y:S02]  /*7b10*/  FSEL R2, R20, R2, P0 ;  /* 0x0000000214027208 */ /* 0x000fe40000000000 */
[----:B------:R-:W-:Y:S01]  /*7b20*/  FSEL R3, R21, R3, P0 ;  /* 0x0000000315037208 */ /* 0x000fe20000000000 */
[----:B------:R-:W-:Y:S06]  /*7b30*/  BRA `(.L_x_104) ;  /* 0x0000000000647947 */ /* 0x000fec0003800000 */
.L_x_103:
[----:B------:R-:W-:-:S14]  /*7b40*/  DSETP.NE.AND P0, PT, R18, RZ, PT ;  /* 0x000000ff1200722a */ /* 0x000fdc0003f05000 */
[----:B------:R-:W-:Y:S05]  /*7b50*/  @!P0 BRA `(.L_x_105) ;  /* 0x0000000000588947 */ /* 0x000fea0003800000 */
[----:B------:R-:W-:-:S13]  /*7b60*/  ISETP.GE.AND P0, PT, R19, RZ, PT ;  /* 0x000000ff1300720c */ /* 0x000fda0003f06270 */
[----:B------:R-:W-:Y:S02]  /*7b70*/  @!P0 IMAD.MOV.U32 R2, RZ, RZ, 0x0 ;  /* 0x00000000ff028424 */ /* 0x000fe400078e00ff */
[----:B------:R-:W-:Y:S01]  /*7b80*/  @!P0 IMAD.MOV.U32 R3, RZ, RZ, -0x80000 ;  /* 0xfff80000ff038424 */ /* 0x000fe200078e00ff */
[----:B------:R-:W-:Y:S06]  /*7b90*/  @!P0 BRA `(.L_x_104) ;  /* 0x00000000004c8947 */ /* 0x000fec0003800000 */
[----:B------:R-:W-:-:S13]  /*7ba0*/  ISETP.GT.AND P0, PT, R19, 0x7fefffff, PT ;  /* 0x7fefffff1300780c */ /* 0x000fda0003f04270 */
[----:B------:R-:W-:Y:S05]  /*7bb0*/  @P0 BRA `(.L_x_105) ;  /* 0x0000000000400947 */ /* 0x000fea0003800000 */
[----:B------:R-:W-:Y:S01]  /*7bc0*/  DMUL R2, R18, 8.11296384146066816958e+31 ;  /* 0x4690000012027828 */ /* 0x000fe20000000000 */
[----:B------:R-:W-:Y:S02]  /*7bd0*/  IMAD.MOV.U32 R22, RZ, RZ, 0x0 ;  /* 0x00000000ff167424 */ /* 0x000fe400078e00ff */
[----:B------:R-:W-:Y:S02]  /*7be0*/  IMAD.MOV.U32 R18, RZ, RZ, RZ ;  /* 0x000000ffff127224 */ /* 0x000fe400078e00ff */
[----:B------:R-:W-:Y:S01]  /*7bf0*/  IMAD.MOV.U32 R23, RZ, RZ, 0x3fd80000 ;  /* 0x3fd80000ff177424 */ /* 0x000fe200078e00ff */
[----:B------:R-:W0:Y:S03]  /*7c00*/  MUFU.RSQ64H R19, R3 ;  /* 0x0000000300137308 */ /* 0x000e260000001c00 */
[----:B0-----:R-:W-:-:S08]  /*7c10*/  DMUL R20, R18, R18 ;  /* 0x0000001212147228 */ /* 0x001fd00000000000 */
[----:B------:R-:W-:-:S08]  /*7c20*/  DFMA R20, R2, -R20, 1 ;  /* 0x3ff000000214742b */ /* 0x000fd00000000814 */
[----:B------:R-:W-:Y:S02]  /*7c30*/  DFMA R22, R20, R22, 0.5 ;  /* 0x3fe000001416742b */ /* 0x000fe40000000016 */
[----:B------:R-:W-:-:S08]  /*7c40*/  DMUL R20, R18, R20 ;  /* 0x0000001412147228 */ /* 0x000fd00000000000 */
[----:B------:R-:W-:-:S08]  /*7c50*/  DFMA R20, R22, R20, R18 ;  /* 0x000000141614722b */ /* 0x000fd00000000012 */
[----:B------:R-:W-:Y:S02]  /*7c60*/  DMUL R18, R2, R20 ;  /* 0x0000001402127228 */ /* 0x000fe40000000000 */
[----:B------:R-:W-:-:S06]  /*7c70*/  VIADD R21, R21, 0xfff00000 ;  /* 0xfff0000015157836 */ /* 0x000fcc0000000000 */
[----:B------:R-:W-:-:S08]  /*7c80*/  DFMA R22, R18, -R18, R2 ;  /* 0x800000121216722b */ /* 0x000fd00000000002 */
[----:B------:R-:W-:-:S10]  /*7c90*/  DFMA R2, R20, R22, R18 ;  /* 0x000000161402722b */ /* 0x000fd40000000012 */
[----:B------:R-:W-:Y:S01]  /*7ca0*/  VIADD R3, R3, 0xfcb00000 ;  /* 0xfcb0000003037836 */ /* 0x000fe20000000000 */
[----:B------:R-:W-:Y:S06]  /*7cb0*/  BRA `(.L_x_104) ;  /* 0x0000000000047947 */ /* 0x000fec0003800000 */
.L_x_105:
[----:B------:R-:W-:-:S11]  /*7cc0*/  DADD R2, R18, R18 ;  /* 0x0000000012027229 */ /* 0x000fd60000000012 */
.L_x_104:
[----:B------:R-:W-:Y:S05]  /*7cd0*/  BSYNC.RECONVERGENT B1 ;  /* 0x0000000000017941 */ /* 0x000fea0003800200 */
.L_x_102:
[----:B------:R-:W-:Y:S02]  /*7ce0*/  IMAD.MOV.U32 R18, RZ, RZ, R2 ;  /* 0x000000ffff127224 */ /* 0x000fe400078e0002 */
[----:B------:R-:W-:Y:S02]  /*7cf0*/  IMAD.MOV.U32 R19, RZ, RZ, R3 ;  /* 0x000000ffff137224 */ /* 0x000fe400078e0003 */
[----:B------:R-:W-:Y:S02]  /*7d00*/  IMAD.MOV.U32 R2, RZ, RZ, R27 ;  /* 0x000000ffff027224 */ /* 0x000fe400078e001b */
[----:B------:R-:W-:-:S04]  /*7d10*/  IMAD.MOV.U32 R3, RZ, RZ, 0x0 ;  /* 0x00000000ff037424 */ /* 0x000fc800078e00ff */
[----:B------:R-:W-:Y:S05]  /*7d20*/  RET.REL.NODEC R2 `(_Z37calculateCorrelationCoefficientMatrixPdPKdiiim) ;  /* 0xffffff8002b47950 */ /* 0x000fea0003c3ffff */
.L_x_106:
        /* <DEDUP_REMOVED lines=13> */
.L_x_110:


//--------------------- .nv.shared.reserved.0     --------------------------
	.section	.nv.shared.reserved.0,"aw",@nobits
	.weak		__nv_reservedSMEM_offset_0_alias
	.size		__nv_reservedSMEM_offset_0_alias, 0, 64
	.other		__nv_reservedSMEM_offset_0_alias,@"STO_CUDA_RESERVED_SHARED STV_DEFAULT"
__nv_reservedSMEM_offset_0_alias:
	.zero		0
	.zero		64


//--------------------- .nv.global                --------------------------
	.section	.nv.global,"aw",@nobits
.nv.global:
	.type		_ZN34_INTERNAL_71aca8fb_4_k_cu_48d680f56thrust24THRUST_300001_SM_1000_NS12placeholders2_8E,@object
	.size		_ZN34_INTERNAL_71aca8fb_4_k_cu_48d680f56thrust24THRUST_300001_SM_1000_NS12placeholders2_8E,(_ZN34_INTERNAL_71aca8fb_4_k_cu_48d680f54cuda3std3__436_GLOBAL__N__71aca8fb_4_k_cu_48d680f56ignoreE - _ZN34_INTERNAL_71aca8fb_4_k_cu_48d680f56thrust24THRUST_300001_SM_1000_NS12placeholders2_8E)
_ZN34_INTERNAL_71aca8fb_4_k_cu_48d680f56thrust24THRUST_300001_SM_1000_NS12placeholders2_8E:
	.zero		1
	.type		_ZN34_INTERNAL_71aca8fb_4_k_cu_48d680f54cuda3std3__436_GLOBAL__N__71aca8fb_4_k_cu_48d680f56ignoreE,@object
	.size		_ZN34_INTERNAL_71aca8fb_4_k_cu_48d680f54cuda3std3__436_GLOBAL__N__71aca8fb_4_k_cu_48d680f56ignoreE,(_ZN34_INTERNAL_71aca8fb_4_k_cu_48d680f54cuda3std6ranges3__45__cpo4dataE - _ZN34_INTERNAL_71aca8fb_4_k_cu_48d680f54cuda3std3__436_GLOBAL__N__71aca8fb_4_k_cu_48d680f56ignoreE)
_ZN34_INTERNAL_71aca8fb_4_k_cu_48d680f54cuda3std3__436_GLOBAL__N__71aca8fb_4_k_cu_48d680f56ignoreE:
	.zero		1
	.type		_ZN34_INTERNAL_71aca8fb_4_k_cu_48d680f54cuda3std6ranges3__45__cpo4dataE,@object
	.size		_ZN34_INTERNAL_71aca8fb_4_k_cu_48d680f54cuda3std6ranges3__45__cpo4dataE,(_ZN34_INTERNAL_71aca8fb_4_k_cu_48d680f56thrust24THRUST_300001_SM_1000_NS6system3cpp3parE - _ZN34_INTERNAL_71aca8fb_4_k_cu_48d680f54cuda3std6ranges3__45__cpo4dataE)
_ZN34_INTERNAL_71aca8fb_4_k_cu_48d680f54cuda3std6ranges3__45__cpo4dataE:
	.zero		1
	.type		_ZN34_INTERNAL_71aca8fb_4_k_cu_48d680f56thrust24THRUST_300001_SM_1000_NS6system3cpp3parE,@object
	.size		_ZN34_INTERNAL_71aca8fb_4_k_cu_48d680f56thrust24THRUST_300001_SM_1000_NS6system3cpp3parE,(_ZN34_INTERNAL_71aca8fb_4_k_cu_48d680f54cuda3std3__45__cpo5beginE - _ZN34_INTERNAL_71aca8fb_4_k_cu_48d680f56thrust24THRUST_300001_SM_1000_NS6system3cpp3parE)
_ZN34_INTERNAL_71aca8fb_4_k_cu_48d680f56thrust24THRUST_300001_SM_1000_NS6system3cpp3parE:
	.zero		1
	.type		_ZN34_INTERNAL_71aca8fb_4_k_cu_48d680f54cuda3std3__45__cpo5beginE,@object
	.size		_ZN34_INTERNAL_71aca8fb_4_k_cu_48d680f54cuda3std3__45__cpo5beginE,(_ZN34_INTERNAL_71aca8fb_4_k_cu_48d680f54cuda3std6ranges3__45__cpo5beginE - _ZN34_INTERNAL_71aca8fb_4_k_cu_48d680f54cuda3std3__45__cpo5beginE)
_ZN34_INTERNAL_71aca8fb_4_k_cu_48d680f54cuda3std3__45__cpo5beginE:
	.zero		1
	.type		_ZN34_INTERNAL_71aca8fb_4_k_cu_48d680f54cuda3std6ranges3__45__cpo5beginE,@object
	.size		_ZN34_INTERNAL_71aca8fb_4_k_cu_48d680f54cuda3std6ranges3__45__cpo5beginE,(_ZN34_INTERNAL_71aca8fb_4_k_cu_48d680f56thrust24THRUST_300001_SM_1000_NS6deviceE - _ZN34_INTERNAL_71aca8fb_4_k_cu_48d680f54cuda3std6ranges3__45__cpo5beginE)
_ZN34_INTERNAL_71aca8fb_4_k_cu_48d680f54cuda3std6ranges3__45__cpo5beginE:
	.zero		1
	.type		_ZN34_INTERNAL_71aca8fb_4_k_cu_48d680f56thrust24THRUST_300001_SM_1000_NS6deviceE,@object
	.size		_ZN34_INTERNAL_71aca8fb_4_k_cu_48d680f56thrust24THRUST_300001_SM_1000_NS6deviceE,(_ZN34_INTERNAL_71aca8fb_4_k_cu_48d680f54cuda3std3__47nulloptE - _ZN34_INTERNAL_71aca8fb_4_k_cu_48d680f56thrust24THRUST_300001_SM_1000_NS6deviceE)
_ZN34_INTERNAL_71aca8fb_4_k_cu_48d680f56thrust24THRUST_300001_SM_1000_NS6deviceE:
	.zero		1
	.type		_ZN34_INTERNAL_71aca8fb_4_k_cu_48d680f54cuda3std3__47nulloptE,@object
	.size		_ZN34_INTERNAL_71aca8fb_4_k_cu_48d680f54cuda3std3__47nulloptE,(_ZN34_INTERNAL_71aca8fb_4_k_cu_48d680f54cuda3std6ranges3__45__cpo8distanceE - _ZN34_INTERNAL_71aca8fb_4_k_cu_48d680f54cuda3std3__47nulloptE)
_ZN34_INTERNAL_71aca8fb_4_k_cu_48d680f54cuda3std3__47nulloptE:
	.zero		1
	.type		_ZN34_INTERNAL_71aca8fb_4_k_cu_48d680f54cuda3std6ranges3__45__cpo8distanceE,@object
	.size		_ZN34_INTERNAL_71aca8fb_4_k_cu_48d680f54cuda3std6ranges3__45__cpo8distanceE,(_ZN34_INTERNAL_71aca8fb_4_k_cu_48d680f56thrust24THRUST_300001_SM_1000_NS12placeholders2_4E - _ZN34_INTERNAL_71aca8fb_4_k_cu_48d680f54cuda3std6ranges3__45__cpo8distanceE)
_ZN34_INTERNAL_71aca8fb_4_k_cu_48d680f54cuda3std6ranges3__45__cpo8distanceE:
	.zero		1
	.type		_ZN34_INTERNAL_71aca8fb_4_k_cu_48d680f56thrust24THRUST_300001_SM_1000_NS12placeholders2_4E,@object
	.size		_ZN34_INTERNAL_71aca8fb_4_k_cu_48d680f56thrust24THRUST_300001_SM_1000_NS12placeholders2_4E,(_ZN34_INTERNAL_71aca8fb_4_k_cu_48d680f54cuda3std3__45__cpo6rbeginE - _ZN34_INTERNAL_71aca8fb_4_k_cu_48d680f56thrust24THRUST_300001_SM_1000_NS12placeholders2_4E)
_ZN34_INTERNAL_71aca8fb_4_k_cu_48d680f56thrust24THRUST_300001_SM_1000_NS12placeholders2_4E:
	.zero		1
	.type		_ZN34_INTERNAL_71aca8fb_4_k_cu_48d680f54cuda3std3__45__cpo6rbeginE,@object
	.size		_ZN34_INTERNAL_71aca8fb_4_k_cu_48d680f54cuda3std3__45__cpo6rbeginE,(_ZN34_INTERNAL_71aca8fb_4_k_cu_48d680f54cuda3std6ranges3__45__cpo7advanceE - _ZN34_INTERNAL_71aca8fb_4_k_cu_48d680f54cuda3std3__45__cpo6rbeginE)
_ZN34_INTERNAL_71aca8fb_4_k_cu_48d680f54cuda3std3__45__cpo6rbeginE:
	.zero		1
	.type		_ZN34_INTERNAL_71aca8fb_4_k_cu_48d680f54cuda3std6ranges3__45__cpo7advanceE,@object
	.size		_ZN34_INTERNAL_71aca8fb_4_k_cu_48d680f54cuda3std6ranges3__45__cpo7advanceE,(_ZN34_INTERNAL_71aca8fb_4_k_cu_48d680f56thrust24THRUST_300001_SM_1000_NS12placeholders3_10E - _ZN34_INTERNAL_71aca8fb_4_k_cu_48d680f54cuda3std6ranges3__45__cpo7advanceE)
_ZN34_INTERNAL_71aca8fb_4_k_cu_48d680f54cuda3std6ranges3__45__cpo7advanceE:
	.zero		1
	.type		_ZN34_INTERNAL_71aca8fb_4_k_cu_48d680f56thrust24THRUST_300001_SM_1000_NS12placeholders3_10E,@object
	.size		_ZN34_INTERNAL_71aca8fb_4_k_cu_48d680f56thrust24THRUST_300001_SM_1000_NS12placeholders3_10E,(_ZN34_INTERNAL_71aca8fb_4_k_cu_48d680f54cuda3std3__48in_placeE - _ZN34_INTERNAL_71aca8fb_4_k_cu_48d680f56thrust24THRUST_300001_SM_1000_NS12placeholders3_10E)
_ZN34_INTERNAL_71aca8fb_4_k_cu_48d680f56thrust24THRUST_300001_SM_1000_NS12placeholders3_10E:
	.zero		1
	.type		_ZN34_INTERNAL_71aca8fb_4_k_cu_48d680f54cuda3std3__48in_placeE,@object
	.size		_ZN34_INTERNAL_71aca8fb_4_k_cu_48d680f54cuda3std3__48in_placeE,(_ZN34_INTERNAL_71aca8fb_4_k_cu_48d680f54cuda3std6ranges3__45__cpo4sizeE - _ZN34_INTERNAL_71aca8fb_4_k_cu_48d680f54cuda3std3__48in_placeE)
_ZN34_INTERNAL_71aca8fb_4_k_cu_48d680f54cuda3std3__48in_placeE:
	.zero		1
	.type		_ZN34_INTERNAL_71aca8fb_4_k_cu_48d680f54cuda3std6ranges3__45__cpo4sizeE,@object
	.size		_ZN34_INTERNAL_71aca8fb_4_k_cu_48d680f54cuda3std6ranges3__45__cpo4sizeE,(_ZN34_INTERNAL_71aca8fb_4_k_cu_48d680f56thrust24THRUST_300001_SM_1000_NS12placeholders2_2E - _ZN34_INTERNAL_71aca8fb_4_k_cu_48d680f54cuda3std6ranges3__45__cpo4sizeE)
_ZN34_INTERNAL_71aca8fb_4_k_cu_48d680f54cuda3std6ranges3__45__cpo4sizeE:
	.zero		1
	.type		_ZN34_INTERNAL_71aca8fb_4_k_cu_48d680f56thrust24THRUST_300001_SM_1000_NS12placeholders2_2E,@object
	.size		_ZN34_INTERNAL_71aca8fb_4_k_cu_48d680f56thrust24THRUST_300001_SM_1000_NS12placeholders2_2E,(_ZN34_INTERNAL_71aca8fb_4_k_cu_48d680f54cuda3std3__45__cpo6cbeginE - _ZN34_INTERNAL_71aca8fb_4_k_cu_48d680f56thrust24THRUST_300001_SM_1000_NS12placeholders2_2E)
_ZN34_INTERNAL_71aca8fb_4_k_cu_48d680f56thrust24THRUST_300001_SM_1000_NS12placeholders2_2E:
	.zero		1
	.type		_ZN34_INTERNAL_71aca8fb_4_k_cu_48d680f54cuda3std3__45__cpo6cbeginE,@object
	.size		_ZN34_INTERNAL_71aca8fb_4_k_cu_48d680f54cuda3std3__45__cpo6cbeginE,(_ZN34_INTERNAL_71aca8fb_4_k_cu_48d680f54cuda3std6ranges3__45__cpo6cbeginE - _ZN34_INTERNAL_71aca8fb_4_k_cu_48d680f54cuda3std3__45__cpo6cbeginE)
_ZN34_INTERNAL_71aca8fb_4_k_cu_48d680f54cuda3std3__45__cpo6cbeginE:
	.zero		1
	.type		_ZN34_INTERNAL_71aca8fb_4_k_cu_48d680f54cuda3std6ranges3__45__cpo6cbeginE,@object
	.size		_ZN34_INTERNAL_71aca8fb_4_k_cu_48d680f54cuda3std6ranges3__45__cpo6cbeginE,(_ZN34_INTERNAL_71aca8fb_4_k_cu_48d680f56thrust24THRUST_300001_SM_1000_NS12placeholders2_6E - _ZN34_INTERNAL_71aca8fb_4_k_cu_48d680f54cuda3std6ranges3__45__cpo6cbeginE)
_ZN34_INTERNAL_71aca8fb_4_k_cu_48d680f54cuda3std6ranges3__45__cpo6cbeginE:
	.zero		1
	.type		_ZN34_INTERNAL_71aca8fb_4_k_cu_48d680f56thrust24THRUST_300001_SM_1000_NS12placeholders2_6E,@object
	.size		_ZN34_INTERNAL_71aca8fb_4_k_cu_48d680f56thrust24THRUST_300001_SM_1000_NS12placeholders2_6E,(_ZN34_INTERNAL_71aca8fb_4_k_cu_48d680f54cuda3std3__45__cpo7crbeginE - _ZN34_INTERNAL_71aca8fb_4_k_cu_48d680f56thrust24THRUST_300001_SM_1000_NS12placeholders2_6E)
_ZN34_INTERNAL_71aca8fb_4_k_cu_48d680f56thrust24THRUST_300001_SM_1000_NS12placeholders2_6E:
	.zero		1
	.type		_ZN34_INTERNAL_71aca8fb_4_k_cu_48d680f54cuda3std3__45__cpo7crbeginE,@object
	.size		_ZN34_INTERNAL_71aca8fb_4_k_cu_48d680f54cuda3std3__45__cpo7crbeginE,(_ZN34_INTERNAL_71aca8fb_4_k_cu_48d680f54cuda3std6ranges3__45__cpo4nextE - _ZN34_INTERNAL_71aca8fb_4_k_cu_48d680f54cuda3std3__45__cpo7crbeginE)
_ZN34_INTERNAL_71aca8fb_4_k_cu_48d680f54cuda3std3__45__cpo7crbeginE:
	.zero		1
	.type		_ZN34_INTERNAL_71aca8fb_4_k_cu_48d680f54cuda3std6ranges3__45__cpo4nextE,@object
	.size		_ZN34_INTERNAL_71aca8fb_4_k_cu_48d680f54cuda3std6ranges3__45__cpo4nextE,(_ZN34_INTERNAL_71aca8fb_4_k_cu_48d680f54cuda3std6ranges3__45__cpo4swapE - _ZN34_INTERNAL_71aca8fb_4_k_cu_48d680f54cuda3std6ranges3__45__cpo4nextE)
_ZN34_INTERNAL_71aca8fb_4_k_cu_48d680f54cuda3std6ranges3__45__cpo4nextE:
	.zero		1
	.type		_ZN34_INTERNAL_71aca8fb_4_k_cu_48d680f54cuda3std6ranges3__45__cpo4swapE,@object
	.size		_ZN34_INTERNAL_71aca8fb_4_k_cu_48d680f54cuda3std6ranges3__45__cpo4swapE,(_ZN34_INTERNAL_71aca8fb_4_k_cu_48d680f56thrust24THRUST_300001_SM_1000_NS8cuda_cub10par_nosyncE - _ZN34_INTERNAL_71aca8fb_4_k_cu_48d680f54cuda3std6ranges3__45__cpo4swapE)
_ZN34_INTERNAL_71aca8fb_4_k_cu_48d680f54cuda3std6ranges3__45__cpo4swapE:
	.zero		1
	.type		_ZN34_INTERNAL_71aca8fb_4_k_cu_48d680f56thrust24THRUST_300001_SM_1000_NS8cuda_cub10par_nosyncE,@object
	.size		_ZN34_INTERNAL_71aca8fb_4_k_cu_48d680f56thrust24THRUST_300001_SM_1000_NS8cuda_cub10par_nosyncE,(_ZN34_INTERNAL_71aca8fb_4_k_cu_48d680f56thrust24THRUST_300001_SM_1000_NS3seqE - _ZN34_INTERNAL_71aca8fb_4_k_cu_48d680f56thrust24THRUST_300001_SM_1000_NS8cuda_cub10par_nosyncE)
_ZN34_INTERNAL_71aca8fb_4_k_cu_48d680f56thrust24THRUST_300001_SM_1000_NS8cuda_cub10par_nosyncE:
	.zero		1
	.type		_ZN34_INTERNAL_71aca8fb_4_k_cu_48d680f56thrust24THRUST_300001_SM_1000_NS3seqE,@object
	.size		_ZN34_INTERNAL_71aca8fb_4_k_cu_48d680f56thrust24THRUST_300001_SM_1000_NS3seqE,(_ZN34_INTERNAL_71aca8fb_4_k_cu_48d680f54cuda3std3__420unreachable_sentinelE - _ZN34_INTERNAL_71aca8fb_4_k_cu_48d680f56thrust24THRUST_300001_SM_1000_NS3seqE)
_ZN34_INTERNAL_71aca8fb_4_k_cu_48d680f56thrust24THRUST_300001_SM_1000_NS3seqE:
	.zero		1
	.type		_ZN34_INTERNAL_71aca8fb_4_k_cu_48d680f54cuda3std3__420unreachable_sentinelE,@object
	.size		_ZN34_INTERNAL_71aca8fb_4_k_cu_48d680f54cuda3std3__420unreachable_sentinelE,(_ZN34_INTERNAL_71aca8fb_4_k_cu_48d680f54cuda3std6ranges3__45__cpo5ssizeE - _ZN34_INTERNAL_71aca8fb_4_k_cu_48d680f54cuda3std3__420unreachable_sentinelE)
_ZN34_INTERNAL_71aca8fb_4_k_cu_48d680f54cuda3std3__420unreachable_sentinelE:
	.zero		1
	.type		_ZN34_INTERNAL_71aca8fb_4_k_cu_48d680f54cuda3std6ranges3__45__cpo5ssizeE,@object
	.size		_ZN34_INTERNAL_71aca8fb_4_k_cu_48d680f54cuda3std6ranges3__45__cpo5ssizeE,(_ZN34_INTERNAL_71aca8fb_4_k_cu_48d680f56thrust24THRUST_300001_SM_1000_NS12placeholders2_3E - _ZN34_INTERNAL_71aca8fb_4_k_cu_48d680f54cuda3std6ranges3__45__cpo5ssizeE)
_ZN34_INTERNAL_71aca8fb_4_k_cu_48d680f54cuda3std6ranges3__45__cpo5ssizeE:
	.zero		1
	.type		_ZN34_INTERNAL_71aca8fb_4_k_cu_48d680f56thrust24THRUST_300001_SM_1000_NS12placeholders2_3E,@object
	.size		_ZN34_INTERNAL_71aca8fb_4_k_cu_48d680f56thrust24THRUST_300001_SM_1000_NS12placeholders2_3E,(_ZN34_INTERNAL_71aca8fb_4_k_cu_48d680f54cuda3std3__45__cpo4cendE - _ZN34_INTERNAL_71aca8fb_4_k_cu_48d680f56thrust24THRUST_300001_SM_1000_NS12placeholders2_3E)
_ZN34_INTERNAL_71aca8fb_4_k_cu_48d680f56thrust24THRUST_300001_SM_1000_NS12placeholders2_3E:
	.zero		1
	.type		_ZN34_INTERNAL_71aca8fb_4_k_cu_48d680f54cuda3std3__45__cpo4cendE,@object
	.size		_ZN34_INTERNAL_71aca8fb_4_k_cu_48d680f54cuda3std3__45__cpo4cendE,(_ZN34_INTERNAL_71aca8fb_4_k_cu_48d680f54cuda3std6ranges3__45__cpo4cendE - _ZN34_INTERNAL_71aca8fb_4_k_cu_48d680f54cuda3std3__45__cpo4cendE)
_ZN34_INTERNAL_71aca8fb_4_k_cu_48d680f54cuda3std3__45__cpo4cendE:
	.zero		1
	.type		_ZN34_INTERNAL_71aca8fb_4_k_cu_48d680f54cuda3std6ranges3__45__cpo4cendE,@object
	.size		_ZN34_INTERNAL_71aca8fb_4_k_cu_48d680f54cuda3std6ranges3__45__cpo4cendE,(_ZN34_INTERNAL_71aca8fb_4_k_cu_48d680f56thrust24THRUST_300001_SM_1000_NS12placeholders2_7E - _ZN34_INTERNAL_71aca8fb_4_k_cu_48d680f54cuda3std6ranges3__45__cpo4cendE)
_ZN34_INTERNAL_71aca8fb_4_k_cu_48d680f54cuda3std6ranges3__45__cpo4cendE:
	.zero		1
	.type		_ZN34_INTERNAL_71aca8fb_4_k_cu_48d680f56thrust24THRUST_300001_SM_1000_NS12placeholders2_7E,@object
	.size		_ZN34_INTERNAL_71aca8fb_4_k_cu_48d680f56thrust24THRUST_300001_SM_1000_NS12placeholders2_7E,(_ZN34_INTERNAL_71aca8fb_4_k_cu_48d680f54cuda3std3__45__cpo5crendE - _ZN34_INTERNAL_71aca8fb_4_k_cu_48d680f56thrust24THRUST_300001_SM_1000_NS12placeholders2_7E)
_ZN34_INTERNAL_71aca8fb_4_k_cu_48d680f56thrust24THRUST_300001_SM_1000_NS12placeholders2_7E:
	.zero		1
	.type		_ZN34_INTERNAL_71aca8fb_4_k_cu_48d680f54cuda3std3__45__cpo5crendE,@object
	.size		_ZN34_INTERNAL_71aca8fb_4_k_cu_48d680f54cuda3std3__45__cpo5crendE,(_ZN34_INTERNAL_71aca8fb_4_k_cu_48d680f54cuda3std6ranges3__45__cpo4prevE - _ZN34_INTERNAL_71aca8fb_4_k_cu_48d680f54cuda3std3__45__cpo5crendE)
_ZN34_INTERNAL_71aca8fb_4_k_cu_48d680f54cuda3std3__45__cpo5crendE:
	.zero		1
	.type		_ZN34_INTERNAL_71aca8fb_4_k_cu_48d680f54cuda3std6ranges3__45__cpo4prevE,@object
	.size		_ZN34_INTERNAL_71aca8fb_4_k_cu_48d680f54cuda3std6ranges3__45__cpo4prevE,(_ZN34_INTERNAL_71aca8fb_4_k_cu_48d680f54cuda3std6ranges3__45__cpo9iter_moveE - _ZN34_INTERNAL_71aca8fb_4_k_cu_48d680f54cuda3std6ranges3__45__cpo4prevE)
_ZN34_INTERNAL_71aca8fb_4_k_cu_48d680f54cuda3std6ranges3__45__cpo4prevE:
	.zero		1
	.type		_ZN34_INTERNAL_71aca8fb_4_k_cu_48d680f54cuda3std6ranges3__45__cpo9iter_moveE,@object
	.size		_ZN34_INTERNAL_71aca8fb_4_k_cu_48d680f54cuda3std6ranges3__45__cpo9iter_moveE,(_ZN34_INTERNAL_71aca8fb_4_k_cu_48d680f56thrust24THRUST_300001_SM_1000_NS6system6detail10sequential3seqE - _ZN34_INTERNAL_71aca8fb_4_k_cu_48d680f54cuda3std6ranges3__45__cpo9iter_moveE)
_ZN34_INTERNAL_71aca8fb_4_k_cu_48d680f54cuda3std6ranges3__45__cpo9iter_moveE:
	.zero		1
	.type		_ZN34_INTERNAL_71aca8fb_4_k_cu_48d680f56thrust24THRUST_300001_SM_1000_NS6system6detail10sequential3seqE,@object
	.size		_ZN34_INTERNAL_71aca8fb_4_k_cu_48d680f56thrust24THRUST_300001_SM_1000_NS6system6detail10sequential3seqE,(_ZN34_INTERNAL_71aca8fb_4_k_cu_48d680f56thrust24THRUST_300001_SM_1000_NS12placeholders2_9E - _ZN34_INTERNAL_71aca8fb_4_k_cu_48d680f56thrust24THRUST_300001_SM_1000_NS6system6detail10sequential3seqE)
_ZN34_INTERNAL_71aca8fb_4_k_cu_48d680f56thrust24THRUST_300001_SM_1000_NS6system6detail10sequential3seqE:
	.zero		1
	.type		_ZN34_INTERNAL_71aca8fb_4_k_cu_48d680f56thrust24THRUST_300001_SM_1000_NS12placeholders2_9E,@object
	.size		_ZN34_INTERNAL_71aca8fb_4_k_cu_48d680f56thrust24THRUST_300001_SM_1000_NS12placeholders2_9E,(_ZN34_INTERNAL_71aca8fb_4_k_cu_48d680f54cuda3std3__419piecewise_constructE - _ZN34_INTERNAL_71aca8fb_4_k_cu_48d680f56thrust24THRUST_300001_SM_1000_NS12placeholders2_9E)
_ZN34_INTERNAL_71aca8fb_4_k_cu_48d680f56thrust24THRUST_300001_SM_1000_NS12placeholders2_9E:
	.zero		1
	.type		_ZN34_INTERNAL_71aca8fb_4_k_cu_48d680f54cuda3std3__419piecewise_constructE,@object
	.size		_ZN34_INTERNAL_71aca8fb_4_k_cu_48d680f54cuda3std3__419piecewise_constructE,(_ZN34_INTERNAL_71aca8fb_4_k_cu_48d680f54cuda3std6ranges3__45__cpo5cdataE - _ZN34_INTERNAL_71aca8fb_4_k_cu_48d680f54cuda3std3__419piecewise_constructE)
_ZN34_INTERNAL_71aca8fb_4_k_cu_48d680f54cuda3std3__419piecewise_constructE:
	.zero		1
	.type		_ZN34_INTERNAL_71aca8fb_4_k_cu_48d680f54cuda3std6ranges3__45__cpo5cdataE,@object
	.size		_ZN34_INTERNAL_71aca8fb_4_k_cu_48d680f54cuda3std6ranges3__45__cpo5cdataE,(_ZN34_INTERNAL_71aca8fb_4_k_cu_48d680f56thrust24THRUST_300001_SM_1000_NS12placeholders2_1E - _ZN34_INTERNAL_71aca8fb_4_k_cu_48d680f54cuda3std6ranges3__45__cpo5cdataE)
_ZN34_INTERNAL_71aca8fb_4_k_cu_48d680f54cuda3std6ranges3__45__cpo5cdataE:
	.zero		1
	.type		_ZN34_INTERNAL_71aca8fb_4_k_cu_48d680f56thrust24THRUST_300001_SM_1000_NS12placeholders2_1E,@object
	.size		_ZN34_INTERNAL_71aca8fb_4_k_cu_48d680f56thrust24THRUST_300001_SM_1000_NS12placeholders2_1E,(_ZN34_INTERNAL_71aca8fb_4_k_cu_48d680f54cuda3std3__45__cpo3endE - _ZN34_INTERNAL_71aca8fb_4_k_cu_48d680f56thrust24THRUST_300001_SM_1000_NS12placeholders2_1E)
_ZN34_INTERNAL_71aca8fb_4_k_cu_48d680f56thrust24THRUST_300001_SM_1000_NS12placeholders2_1E:
	.zero		1
	.type		_ZN34_INTERNAL_71aca8fb_4_k_cu_48d680f54cuda3std3__45__cpo3endE,@object
	.size		_ZN34_INTERNAL_71aca8fb_4_k_cu_48d680f54cuda3std3__45__cpo3endE,(_ZN34_INTERNAL_71aca8fb_4_k_cu_48d680f54cuda3std6ranges3__45__cpo3endE - _ZN34_INTERNAL_71aca8fb_4_k_cu_48d680f54cuda3std3__45__cpo3endE)
_ZN34_INTERNAL_71aca8fb_4_k_cu_48d680f54cuda3std3__45__cpo3endE:
	.zero		1
	.type		_ZN34_INTERNAL_71aca8fb_4_k_cu_48d680f54cuda3std6ranges3__45__cpo3endE,@object
	.size		_ZN34_INTERNAL_71aca8fb_4_k_cu_48d680f54cuda3std6ranges3__45__cpo3endE,(_ZN34_INTERNAL_71aca8fb_4_k_cu_48d680f56thrust24THRUST_300001_SM_1000_NS12placeholders2_5E - _ZN34_INTERNAL_71aca8fb_4_k_cu_48d680f54cuda3std6ranges3__45__cpo3endE)
_ZN34_INTERNAL_71aca8fb_4_k_cu_48d680f54cuda3std6ranges3__45__cpo3endE:
	.zero		1
	.type		_ZN34_INTERNAL_71aca8fb_4_k_cu_48d680f56thrust24THRUST_300001_SM_1000_NS12placeholders2_5E,@object
	.size		_ZN34_INTERNAL_71aca8fb_4_k_cu_48d680f56thrust24THRUST_300001_SM_1000_NS12placeholders2_5E,(_ZN34_INTERNAL_71aca8fb_4_k_cu_48d680f54cuda3std3__45__cpo4rendE - _ZN34_INTERNAL_71aca8fb_4_k_cu_48d680f56thrust24THRUST_300001_SM_1000_NS12placeholders2_5E)
_ZN34_INTERNAL_71aca8fb_4_k_cu_48d680f56thrust24THRUST_300001_SM_1000_NS12placeholders2_5E:
	.zero		1
	.type		_ZN34_INTERNAL_71aca8fb_4_k_cu_48d680f54cuda3std3__45__cpo4rendE,@object
	.size		_ZN34_INTERNAL_71aca8fb_4_k_cu_48d680f54cuda3std3__45__cpo4rendE,(_ZN34_INTERNAL_71aca8fb_4_k_cu_48d680f54cuda3std6ranges3__45__cpo9iter_swapE - _ZN34_INTERNAL_71aca8fb_4_k_cu_48d680f54cuda3std3__45__cpo4rendE)
_ZN34_INTERNAL_71aca8fb_4_k_cu_48d680f54cuda3std3__45__cpo4rendE:
	.zero		1
	.type		_ZN34_INTERNAL_71aca8fb_4_k_cu_48d680f54cuda3std6ranges3__45__cpo9iter_swapE,@object
	.size		_ZN34_INTERNAL_71aca8fb_4_k_cu_48d680f54cuda3std6ranges3__45__cpo9iter_swapE,(_ZN34_INTERNAL_71aca8fb_4_k_cu_48d680f54cuda3std3__48unexpectE - _ZN34_INTERNAL_71aca8fb_4_k_cu_48d680f54cuda3std6ranges3__45__cpo9iter_swapE)
_ZN34_INTERNAL_71aca8fb_4_k_cu_48d680f54cuda3std6ranges3__45__cpo9iter_swapE:
	.zero		1
	.type		_ZN34_INTERNAL_71aca8fb_4_k_cu_48d680f54cuda3std3__48unexpectE,@object
	.size		_ZN34_INTERNAL_71aca8fb_4_k_cu_48d680f54cuda3std3__48unexpectE,(_ZN34_INTERNAL_71aca8fb_4_k_cu_48d680f56thrust24THRUST_300001_SM_1000_NS8cuda_cub3parE - _ZN34_INTERNAL_71aca8fb_4_k_cu_48d680f54cuda3std3__48unexpectE)
_ZN34_INTERNAL_71aca8fb_4_k_cu_48d680f54cuda3std3__48unexpectE:
	.zero		1
	.type		_ZN34_INTERNAL_71aca8fb_4_k_cu_48d680f56thrust24THRUST_300001_SM_1000_NS8cuda_cub3parE,@object
	.size		_ZN34_INTERNAL_71aca8fb_4_k_cu_48d680f56thrust24THRUST_300001_SM_1000_NS8cuda_cub3parE,(.L_29 - _ZN34_INTERNAL_71aca8fb_4_k_cu_48d680f56thrust24THRUST_300001_SM_1000_NS8cuda_cub3parE)
_ZN34_INTERNAL_71aca8fb_4_k_cu_48d680f56thrust24THRUST_300001_SM_1000_NS8cuda_cub3parE:
	.zero		1
.L_29:


//--------------------- .nv.constant0._ZN3cub18CUB_300001_SM_10006detail11EmptyKernelIvEEvv --------------------------
	.section	.nv.constant0._ZN3cub18CUB_300001_SM_10006detail11EmptyKernelIvEEvv,"a",@progbits
	.sectionflags	@""
	.align	4
.nv.constant0._ZN3cub18CUB_300001_SM_10006detail11EmptyKernelIvEEvv:
	.zero		896


//--------------------- .nv.constant0._Z32calculateInterSubjectCorrelationPdPKdii --------------------------
	.section	.nv.constant0._Z32calculateInterSubjectCorrelationPdPKdii,"a",@progbits
	.sectionflags	@""
	.align	4
.nv.constant0._Z32calculateInterSubjectCorrelationPdPKdii:
	.zero		920


//--------------------- .nv.constant0._Z37calculateCorrelationCoefficientMatrixPdPKdiiim --------------------------
	.section	.nv.constant0._Z37calculateCorrelationCoefficientMatrixPdPKdiiim,"a",@progbits
	.sectionflags	@""
	.align	4
.nv.constant0._Z37calculateCorrelationCoefficientMatrixPdPKdiiim:
	.zero		936


//--------------------- SYMBOLS --------------------------

	.type		.nv.reservedSmem.offset0,@object
	.size		.nv.reservedSmem.offset0,0x4
